def matmul_kernel(
    a_ptr,
    b_ptr,
    c_ptr,
    M,
    N,
    K,
    stride_am,
    stride_ak,
    stride_bk,
    stride_bn,
    stride_cm,
    stride_cn,
    BLOCK_M: tl.constexpr,
    BLOCK_N: tl.constexpr,
    BLOCK_K: tl.constexpr,
    GROUP_M: tl.constexpr,
):
    pid = tl.program_id(axis=0)
    num_pid_m = tl.cdiv(M, BLOCK_M)
    num_pid_n = tl.cdiv(N, BLOCK_N)
    num_pid_in_group = GROUP_M * num_pid_n
    group_id = pid // num_pid_in_group
    first_pid_m = group_id * GROUP_M
    group_size_m = min(num_pid_m - first_pid_m, GROUP_M)
    pid_m = first_pid_m + ((pid % num_pid_in_group) % group_size_m)
    pid_n = (pid % num_pid_in_group) // group_size_m

    offs_am = (pid_m * BLOCK_M + tl.arange(0, BLOCK_M)) % M
    offs_bn = (pid_n * BLOCK_N + tl.arange(0, BLOCK_N)) % N
    offs_k = tl.arange(0, BLOCK_K)
    a_ptrs = a_ptr + offs_am[:, None] * stride_am + offs_k[None, :] * stride_ak
    b_ptrs = b_ptr + offs_k[:, None] * stride_bk + offs_bn[None, :] * stride_bn

    acc = tl.zeros((BLOCK_M, BLOCK_N), dtype=tl.float32)
    for kk in range(0, tl.cdiv(K, BLOCK_K)):
        a = tl.load(a_ptrs, mask=offs_k[None, :] < K - kk * BLOCK_K, other=0.0)
        b = tl.load(b_ptrs, mask=offs_k[:, None] < K - kk * BLOCK_K, other=0.0)
        acc = tl.dot(a, b, acc)
        a_ptrs += BLOCK_K * stride_ak
        b_ptrs += BLOCK_K * stride_bk

    c = acc.to(c_ptr.dtype.element_ty)
    offs_cm = pid_m * BLOCK_M + tl.arange(0, BLOCK_M)
    offs_cn = pid_n * BLOCK_N + tl.arange(0, BLOCK_N)
    c_ptrs = c_ptr + offs_cm[:, None] * stride_cm + offs_cn[None, :] * stride_cn
    mask = (offs_cm[:, None] < M) & (offs_cn[None, :] < N)
    tl.store(c_ptrs, c, mask=mask)

# config = {"BLOCK_K": 64, "BLOCK_M": 64, "BLOCK_N": 128, "GROUP_M": 8, "arch": "sm_100", "dtype": "fp8e4m3", "num_ctas": 1, "num_stages": 2, "num_warps": 8}
# arch = sm_100


// ===== COMPILED SASS (sm_100a) =====

	.target	sm_100a

	.elftype	@"ET_EXEC"


//--------------------- .note.nv.tkinfo           --------------------------
	.section	.note.nv.tkinfo,"",@"SHT_NOTE"
	.sectionflags	@"SHF_NOTE_NV_TKINFO"
	.tkinfo
        /*0018*/ 	.word	0x00000081
        /*0030*/ 	.string	""
        /*0030*/ 	.string	"ptxas-blackwell"
        /*0030*/ 	.string	"Cuda compilation tools, release 12.9, V12.9.86"
        /*0030*/ 	.string	"Build cuda_12.9.r12.9/compiler.36037853_0"
        /*0030*/ 	.string	"-v  -suppress-debug-info  -lineinfo  -arch sm_100a "



//--------------------- .note.nv.cuver            --------------------------
	.section	.note.nv.cuver,"",@"SHT_NOTE"
	.sectionflags	@"SHF_NOTE_NV_CUVER"
        /*0018*/ 	.short	0x0001
        /*001a*/ 	.short	0x0064
        /*001c*/ 	.short	0x0001
        /*001e*/ 	.short	0x0000
        /*0020*/ 	.short	0x0001
        /*0022*/ 	.short	0x0000


//--------------------- .nv.info                  --------------------------
	.section	.nv.info,"",@"SHT_CUDA_INFO"
	.align	4


	//----- nvinfo : EIATTR_REGCOUNT
	.align		4
        /*0000*/ 	.byte	0x04, 0x2f
        /*0002*/ 	.short	(.L_4 - .L_3)
	.align		4
.L_3:
        /*0004*/ 	.word	index@(matmul_kernel)
        /*0008*/ 	.word	0x000000d1


	//----- nvinfo : EIATTR_FRAME_SIZE
	.align		4
.L_4:
        /*000c*/ 	.byte	0x04, 0x11
        /*000e*/ 	.short	(.L_6 - .L_5)
	.align		4
.L_5:
        /*0010*/ 	.word	index@($__internal_2_$__cuda_sm10x_tcgen05_guardrail_trap_unallocated_columns_being_dealloced)
        /*0014*/ 	.word	0x00000000


	//----- nvinfo : EIATTR_FRAME_SIZE
	.align		4
.L_6:
        /*0018*/ 	.byte	0x04, 0x11
        /*001a*/ 	.short	(.L_8 - .L_7)
	.align		4
.L_7:
        /*001c*/ 	.word	index@($__internal_1_$__cuda_sm10x_tcgen05_guardrail_trap_phase_invalid_during_alloc)
        /*0020*/ 	.word	0x00000000


	//----- nvinfo : EIATTR_FRAME_SIZE
	.align		4
.L_8:
        /*0024*/ 	.byte	0x04, 0x11
        /*0026*/ 	.short	(.L_10 - .L_9)
	.align		4
.L_9:
        /*0028*/ 	.word	index@($__internal_0_$__cuda_sm10x_tcgen05_guardrail_trap_col_being_dealloced_not_returned_by_alloc)
        /*002c*/ 	.word	0x00000000


	//----- nvinfo : EIATTR_FRAME_SIZE
	.align		4
.L_10:
        /*0030*/ 	.byte	0x04, 0x11
        /*0032*/ 	.short	(.L_12 - .L_11)
	.align		4
.L_11:
        /*0034*/ 	.word	index@(matmul_kernel)
        /*0038*/ 	.word	0x00000000


	//----- nvinfo : EIATTR_MIN_STACK_SIZE
	.align		4
.L_12:
        /*003c*/ 	.byte	0x04, 0x12
        /*003e*/ 	.short	(.L_14 - .L_13)
	.align		4
.L_13:
        /*0040*/ 	.word	index@(matmul_kernel)
        /*0044*/ 	.word	0x00000000
.L_14:


//--------------------- .nv.info.matmul_kernel    --------------------------
	.section	.nv.info.matmul_kernel,"",@"SHT_CUDA_INFO"
	.sectionflags	@""
	.align	4


	//----- nvinfo : EIATTR_CUDA_API_VERSION
	.align		4
        /*0000*/ 	.byte	0x04, 0x37
        /*0002*/ 	.short	(.L_16 - .L_15)
.L_15:
        /*0004*/ 	.word	0x00000081


	//----- nvinfo : EIATTR_KPARAM_INFO
	.align		4
.L_16:
        /*0008*/ 	.byte	0x04, 0x17
        /*000a*/ 	.short	(.L_18 - .L_17)
.L_17:
        /*000c*/ 	.word	0x00000000
        /*0010*/ 	.short	0x000d
        /*0012*/ 	.short	0x0048
        /*0014*/ 	.byte	0x00, 0xf4, 0x21, 0x00


	//----- nvinfo : EIATTR_KPARAM_INFO
	.align		4
.L_18:
        /*0018*/ 	.byte	0x04, 0x17
        /*001a*/ 	.short	(.L_20 - .L_19)
.L_19:
        /*001c*/ 	.word	0x00000000
        /*0020*/ 	.short	0x000c
        /*0022*/ 	.short	0x0040
        /*0024*/ 	.byte	0x00, 0xf4, 0x21, 0x00


	//----- nvinfo : EIATTR_KPARAM_INFO
	.align		4
.L_20:
        /*0028*/ 	.byte	0x04, 0x17
        /*002a*/ 	.short	(.L_22 - .L_21)
.L_21:
        /*002c*/ 	.word	0x00000000
        /*0030*/ 	.short	0x000b
        /*0032*/ 	.short	0x0038
        /*0034*/ 	.byte	0x00, 0xf0, 0x11, 0x00


	//----- nvinfo : EIATTR_KPARAM_INFO
	.align		4
.L_22:
        /*0038*/ 	.byte	0x04, 0x17
        /*003a*/ 	.short	(.L_24 - .L_23)
.L_23:
        /*003c*/ 	.word	0x00000000
        /*0040*/ 	.short	0x000a
        /*0042*/ 	.short	0x0034
        /*0044*/ 	.byte	0x00, 0xf0, 0x11, 0x00


	//----- nvinfo : EIATTR_KPARAM_INFO
	.align		4
.L_24:
        /*0048*/ 	.byte	0x04, 0x17
        /*004a*/ 	.short	(.L_26 - .L_25)
.L_25:
        /*004c*/ 	.word	0x00000000
        /*0050*/ 	.short	0x0009
        /*0052*/ 	.short	0x0030
        /*0054*/ 	.byte	0x00, 0xf0, 0x11, 0x00


	//----- nvinfo : EIATTR_KPARAM_INFO
	.align		4
.L_26:
        /*0058*/ 	.byte	0x04, 0x17
        /*005a*/ 	.short	(.L_28 - .L_27)
.L_27:
        /*005c*/ 	.word	0x00000000
        /*0060*/ 	.short	0x0008
        /*0062*/ 	.short	0x002c
        /*0064*/ 	.byte	0x00, 0xf0, 0x11, 0x00


	//----- nvinfo : EIATTR_KPARAM_INFO
	.align		4
.L_28:
        /*0068*/ 	.byte	0x04, 0x17
        /*006a*/ 	.short	(.L_30 - .L_29)
.L_29:
        /*006c*/ 	.word	0x00000000
        /*0070*/ 	.short	0x0007
        /*0072*/ 	.short	0x0028
        /*0074*/ 	.byte	0x00, 0xf0, 0x11, 0x00


	//----- nvinfo : EIATTR_KPARAM_INFO
	.align		4
.L_30:
        /*0078*/ 	.byte	0x04, 0x17
        /*007a*/ 	.short	(.L_32 - .L_31)
.L_31:
        /*007c*/ 	.word	0x00000000
        /*0080*/ 	.short	0x0006
        /*0082*/ 	.short	0x0024
        /*0084*/ 	.byte	0x00, 0xf0, 0x11, 0x00


	//----- nvinfo : EIATTR_KPARAM_INFO
	.align		4
.L_32:
        /*0088*/ 	.byte	0x04, 0x17
        /*008a*/ 	.short	(.L_34 - .L_33)
.L_33:
        /*008c*/ 	.word	0x00000000
        /*0090*/ 	.short	0x0005
        /*0092*/ 	.short	0x0020
        /*0094*/ 	.byte	0x00, 0xf0, 0x11, 0x00


	//----- nvinfo : EIATTR_KPARAM_INFO
	.align		4
.L_34:
        /*0098*/ 	.byte	0x04, 0x17
        /*009a*/ 	.short	(.L_36 - .L_35)
.L_35:
        /*009c*/ 	.word	0x00000000
        /*00a0*/ 	.short	0x0004
        /*00a2*/ 	.short	0x001c
        /*00a4*/ 	.byte	0x00, 0xf0, 0x11, 0x00


	//----- nvinfo : EIATTR_KPARAM_INFO
	.align		4
.L_36:
        /*00a8*/ 	.byte	0x04, 0x17
        /*00aa*/ 	.short	(.L_38 - .L_37)
.L_37:
        /*00ac*/ 	.word	0x00000000
        /*00b0*/ 	.short	0x0003
        /*00b2*/ 	.short	0x0018
        /*00b4*/ 	.byte	0x00, 0xf0, 0x11, 0x00


	//----- nvinfo : EIATTR_KPARAM_INFO
	.align		4
.L_38:
        /*00b8*/ 	.byte	0x04, 0x17
        /*00ba*/ 	.short	(.L_40 - .L_39)
.L_39:
        /*00bc*/ 	.word	0x00000000
        /*00c0*/ 	.short	0x0002
        /*00c2*/ 	.short	0x0010
        /*00c4*/ 	.byte	0x00, 0xf4, 0x21, 0x00


	//----- nvinfo : EIATTR_KPARAM_INFO
	.align		4
.L_40:
        /*00c8*/ 	.byte	0x04, 0x17
        /*00ca*/ 	.short	(.L_42 - .L_41)
.L_41:
        /*00cc*/ 	.word	0x00000000
        /*00d0*/ 	.short	0x0001
        /*00d2*/ 	.short	0x0008
        /*00d4*/ 	.byte	0x00, 0xf4, 0x21, 0x00


	//----- nvinfo : EIATTR_KPARAM_INFO
	.align		4
.L_42:
        /*00d8*/ 	.byte	0x04, 0x17
        /*00da*/ 	.short	(.L_44 - .L_43)
.L_43:
        /*00dc*/ 	.word	0x00000000
        /*00e0*/ 	.short	0x0000
        /*00e2*/ 	.short	0x0000
        /*00e4*/ 	.byte	0x00, 0xf4, 0x21, 0x00


	//----- nvinfo : EIATTR_AT_ENTRY_FRAGMENTS
	.align		4
.L_44:
        /*00e8*/ 	.byte	0x04, 0x4f
        /*00ea*/ 	.short	(.L_46 - .L_45)


	//   ....[0]....
.L_45:
        /*00ec*/ 	.word	0x00000004


	//----- nvinfo : EIATTR_RESERVED_SMEM_USED
	.align		4
.L_46:
        /*00f0*/ 	.byte	0x01, 0x41
	.zero		2


	//----- nvinfo : EIATTR_SPARSE_MMA_MASK
	.align		4
        /*00f4*/ 	.byte	0x03, 0x50
        /*00f6*/ 	.short	0x0000


	//----- nvinfo : EIATTR_TCGEN05_1CTA_USED
	.align		4
        /*00f8*/ 	.byte	0x01, 0x51
	.zero		2


	//----- nvinfo : EIATTR_MAXREG_COUNT
	.align		4
        /*00fc*/ 	.byte	0x03, 0x1b
        /*00fe*/ 	.short	0x00ff


	//----- nvinfo : EIATTR_NUM_BARRIERS
	.align		4
        /*0100*/ 	.byte	0x02, 0x4c
        /*0102*/ 	.byte	0x01
	.zero		1


	//----- nvinfo : EIATTR_INT_WARP_WIDE_INSTR_OFFSETS
	.align		4
        /*0104*/ 	.byte	0x04, 0x31
        /*0106*/ 	.short	(.L_48 - .L_47)


	//   ....[0]....
.L_47:
        /*0108*/ 	.word	0x00002b50


	//   ....[1]....
        /*010c*/ 	.word	0x00002b90


	//   ....[2]....
        /*0110*/ 	.word	0x00003c70


	//   ....[3]....
        /*0114*/ 	.word	0x000071b0


	//   ....[4]....
        /*0118*/ 	.word	0x00007200


	//----- nvinfo : EIATTR_COOP_GROUP_MASK_REGIDS
	.align		4
.L_48:
        /*011c*/ 	.byte	0x04, 0x29
        /*011e*/ 	.short	(.L_50 - .L_49)


	//   ....[0]....
.L_49:
        /*0120*/ 	.word	0xffffffff


	//   ....[1]....
        /*0124*/ 	.word	0xffffffff


	//   ....[2]....
        /*0128*/ 	.word	0xffffffff


	//   ....[3]....
        /*012c*/ 	.word	0xffffffff


	//----- nvinfo : EIATTR_COOP_GROUP_INSTR_OFFSETS
	.align		4
.L_50:
        /*0130*/ 	.byte	0x04, 0x28
        /*0132*/ 	.short	(.L_52 - .L_51)


	//   ....[0]....
.L_51:
        /*0134*/ 	.word	0x00000060


	//   ....[1]....
        /*0138*/ 	.word	0x00000320


	//   ....[2]....
        /*013c*/ 	.word	0x00007040


	//   ....[3]....
        /*0140*/ 	.word	0x000072b0


	//----- nvinfo : EIATTR_VRC_CTA_INIT_COUNT
	.align		4
.L_52:
        /*0144*/ 	.byte	0x02, 0x4a
        /*0146*/ 	.byte	0x80
	.zero		1


	//----- nvinfo : EIATTR_MBARRIER_INSTR_OFFSETS
	.align		4
        /*0148*/ 	.byte	0x04, 0x39
        /*014a*/ 	.short	(.L_54 - .L_53)


	//   ....[0]....
.L_53:
        /*014c*/ 	.word	0x00002d30
        /*0150*/ 	.word	0x000000ff
        /*0154*/ 	.word	0x00000000
        /*0158*/ 	.short	0x0100
        /*015a*/ 	.byte	0x19
	.zero		1


	//   ....[1]....
        /*015c*/ 	.word	0x00003ca0
        /*0160*/ 	.word	0x000000ff
        /*0164*/ 	.word	0x00006008
        /*0168*/ 	.short	0x0100
        /*016a*/ 	.byte	0x0d
	.zero		1


	//   ....[2]....
        /*016c*/ 	.word	0x00004750
        /*0170*/ 	.word	0x000000ff
        /*0174*/ 	.word	0x00000000
        /*0178*/ 	.short	0x010a
        /*017a*/ 	.byte	0x19
	.zero		1


	//   ....[3]....
        /*017c*/ 	.word	0x00005c10
        /*0180*/ 	.word	0x000000ff
        /*0184*/ 	.word	0x00000000
        /*0188*/ 	.short	0x010a
        /*018a*/ 	.byte	0x19
	.zero		1


	//   ....[4]....
        /*018c*/ 	.word	0x00005d50
        /*0190*/ 	.word	0x000000ff
        /*0194*/ 	.word	0x00006000
        /*0198*/ 	.short	0x0108
        /*019a*/ 	.byte	0x0d
	.zero		1


	//   ....[5]....
        /*019c*/ 	.word	0x00005df0
        /*01a0*/ 	.word	0x000000ff
        /*01a4*/ 	.word	0x00006008
        /*01a8*/ 	.short	0x0108
        /*01aa*/ 	.byte	0x0d
	.zero		1


	//   ....[6]....
        /*01ac*/ 	.word	0x000072d0
        /*01b0*/ 	.word	0x000000ff
        /*01b4*/ 	.word	0x00000000
        /*01b8*/ 	.short	0x010a
        /*01ba*/ 	.byte	0x19
	.zero		1


	//   ....[7]....
        /*01bc*/ 	.word	0x00007300
        /*01c0*/ 	.word	0x000000ff
        /*01c4*/ 	.word	0x00000000
        /*01c8*/ 	.short	0x010a
        /*01ca*/ 	.byte	0x19
	.zero		1


	//----- nvinfo : EIATTR_NUM_MBARRIERS
	.align		4
.L_54:
        /*01cc*/ 	.byte	0x03, 0x38
        /*01ce*/ 	.short	0x0002


	//----- nvinfo : EIATTR_EXIT_INSTR_OFFSETS
	.align		4
        /*01d0*/ 	.byte	0x04, 0x1c
        /*01d2*/ 	.short	(.L_56 - .L_55)


	//   ....[0]....
.L_55:
        /*01d4*/ 	.word	0x000072c0


	//----- nvinfo : EIATTR_REQNTID
	.align		4
.L_56:
        /*01d8*/ 	.byte	0x04, 0x10
        /*01da*/ 	.short	(.L_58 - .L_57)
.L_57:
        /*01dc*/ 	.word	0x00000100
        /*01e0*/ 	.word	0x00000001
        /*01e4*/ 	.word	0x00000001


	//----- nvinfo : EIATTR_CRS_STACK_SIZE
	.align		4
.L_58:
        /*01e8*/ 	.byte	0x04, 0x1e
        /*01ea*/ 	.short	(.L_60 - .L_59)
.L_59:
        /*01ec*/ 	.word	0x00000000


	//----- nvinfo : EIATTR_CBANK_PARAM_SIZE
	.align		4
.L_60:
        /*01f0*/ 	.byte	0x03, 0x19
        /*01f2*/ 	.short	0x0050


	//----- nvinfo : EIATTR_PARAM_CBANK
	.align		4
        /*01f4*/ 	.byte	0x04, 0x0a
        /*01f6*/ 	.short	(.L_62 - .L_61)
	.align		4
.L_61:
        /*01f8*/ 	.word	index@(.nv.constant0.matmul_kernel)
        /*01fc*/ 	.short	0x0380
        /*01fe*/ 	.short	0x0050


	//----- nvinfo : EIATTR_SW_WAR
	.align		4
.L_62:
        /*0200*/ 	.byte	0x04, 0x36
        /*0202*/ 	.short	(.L_64 - .L_63)
.L_63:
        /*0204*/ 	.word	0x00000008
.L_64:


//--------------------- .nv.compat                --------------------------
	.section	.nv.compat,"",@"SHT_CUDA_COMPAT_INFO"
	.align	4
        /*0000*/ 	.byte	0x02, 0x02, 0x02, 0x00, 0x02, 0x05, 0x05, 0x00, 0x02, 0x03, 0x00, 0x00, 0x02, 0x06, 0x01, 0x00


//--------------------- .nv.callgraph             --------------------------
	.section	.nv.callgraph,"",@"SHT_CUDA_CALLGRAPH"
	.align	4
	.sectionentsize	8
	.align		4
        /*0000*/ 	.word	0x00000000
	.align		4
        /*0004*/ 	.word	0xffffffff
	.align		4
        /*0008*/ 	.word	0x00000000
	.align		4
        /*000c*/ 	.word	0xfffffffe
	.align		4
        /*0010*/ 	.word	0x00000000
	.align		4
        /*0014*/ 	.word	0xfffffffd
	.align		4
        /*0018*/ 	.word	0x00000000
	.align		4
        /*001c*/ 	.word	0xfffffffc


//--------------------- .text.matmul_kernel       --------------------------
	.section	.text.matmul_kernel,"ax",@progbits
	.align	128
        .global         matmul_kernel
        .type           matmul_kernel,@function
        .size           matmul_kernel,(.L_x_20 - matmul_kernel)
        .other          matmul_kernel,@"STO_CUDA_ENTRY STV_DEFAULT"
matmul_kernel:
.text.matmul_kernel:
[----:B------:R-:W0:Y:S01]  /*0000*/  LDC R1, c[0x0][0x37c] ;  /* 0x0000df00ff017b82 */ /* 0x000e220000000800 */
[----:B------:R-:W1:Y:S01]  /*0010*/  S2R R66, SR_TID.X ;  /* 0x0000000000427919 */ /* 0x000e620000002100 */
[----:B------:R-:W2:Y:S01]  /*0020*/  LDCU.64 UR26, c[0x0][0x358] ;  /* 0x00006b00ff1a77ac */ /* 0x000ea20008000a00 */
[----:B-1----:R-:W-:-:S13]  /*0030*/  ISETP.GE.U32.AND P1, PT, R66, 0x20, PT ;  /* 0x000000204200780c */ /* 0x002fda0003f26070 */
[----:B--2---:R-:W-:Y:S05]  /*0040*/  @P1 BRA `(.L_x_0) ;  /* 0x0000000000b81947 */ /* 0x004fea0003800000 */
[----:B------:R-:W1:Y:S01]  /*0050*/  S2UR UR6, SR_CgaCtaId ;  /* 0x00000000000679c3 */ /* 0x000e620000008800 */
[----:B------:R-:W-:Y:S01]  /*0060*/  NOP ;  /* 0x0000000000007918 */ /* 0x000fe20000000000 */
[----:B------:R-:W-:Y:S02]  /*0070*/  UMOV UR4, 0x40 ;  /* 0x0000004000047882 */ /* 0x000fe40000000000 */
[----:B-1----:R-:W-:-:S09]  /*0080*/  ULEA UR4, UR6, UR4, 0x18 ;  /* 0x0000000406047291 */ /* 0x002fd2000f8ec0ff */
[----:B------:R-:W1:Y:S01]  /*0090*/  LDS.U8 R0, [UR4] ;  /* 0x00000004ff007984 */ /* 0x000e620008000000 */
[----:B------:R-:W-:Y:S02]  /*00a0*/  UMOV UR4, 0x400 ;  /* 0x0000040000047882 */ /* 0x000fe40000000000 */
[----:B------:R-:W-:Y:S01]  /*00b0*/  ULEA UR4, UR6, UR4, 0x18 ;  /* 0x0000000406047291 */ /* 0x000fe2000f8ec0ff */
[----:B-1----:R-:W-:-:S13]  /*00c0*/  ISETP.NE.AND P0, PT, R0, RZ, PT ;  /* 0x000000ff0000720c */ /* 0x002fda0003f05270 */
[----:B------:R-:W-:Y:S05]  /*00d0*/  @P0 BRA `(.L_x_1) ;  /* 0x00000000007c0947 */ /* 0x000fea0003800000 */
[----:B------:R-:W-:-:S13]  /*00e0*/  ELECT P0, URZ, PT ;  /* 0x0000000000ff782f */ /* 0x000fda0003800000 */
[----:B------:R-:W-:Y:S05]  /*00f0*/  @!P0 BRA `(.L_x_2) ;  /* 0x0000000000848947 */ /* 0x000fea0003800000 */
[----:B------:R-:W-:Y:S01]  /*0100*/  UMOV UR5, 0x4 ;  /* 0x0000000400057882 */ /* 0x000fe20000000000 */
[----:B------:R-:W-:Y:S02]  /*0110*/  IMAD.MOV.U32 R4, RZ, RZ, 0x1 ;  /* 0x00000001ff047424 */ /* 0x000fe400078e00ff */
[----:B------:R-:W-:Y:S02]  /*0120*/  IMAD.MOV.U32 R5, RZ, RZ, 0xf ;  /* 0x0000000fff057424 */ /* 0x000fe400078e00ff */
[----:B------:R-:W-:Y:S04]  /*0130*/  DEPBAR.LE SB1, 0x36 ;  /* 0x00009d800000791a */ /* 0x000fe80000000000 */
[----:B------:R-:W1:Y:S02]  /*0140*/  UTCATOMSWS.FIND_AND_SET.ALIGN UP0, UR5, UR5 ;  /* 0x00000005000575e3 */ /* 0x000e640008000800 */
[----:B-1----:R-:W-:-:S04]  /*0150*/  PLOP3.LUT P0, PT, PT, PT, UP0, 0x80, 0x8 ;  /* 0x000000000008781c */ /* 0x002fc80003f0f008 */
[----:B------:R-:W-:-:S04]  /*0160*/  SEL R0, RZ, 0xffffffff, !P0 ;  /* 0xffffffffff007807 */ /* 0x000fc80004000000 */
[----:B------:R-:W-:Y:S01]  /*0170*/  ISETP.NE.AND P0, PT, R0, RZ, PT ;  /* 0x000000ff0000720c */ /* 0x000fe20003f05270 */
[----:B------:R-:W-:-:S12]  /*0180*/  IMAD.U32 R0, RZ, RZ, UR5 ;  /* 0x00000005ff007e24 */ /* 0x000fd8000f8e00ff */
[----:B------:R-:W-:Y:S05]  /*0190*/  @P0 BRA `(.L_x_3) ;  /* 0x0000000000240947 */ /* 0x000fea0003800000 */
.L_x_4:
[----:B------:R-:W-:Y:S05]  /*01a0*/  NANOSLEEP 0x64 ;  /* 0x000000640000795d */ /* 0x000fea0003800000 */
[----:B------:R-:W-:-:S05]  /*01b0*/  UMOV UR5, 0x4 ;  /* 0x0000000400057882 */ /* 0x000fca0000000000 */
[----:B------:R-:W-:Y:S04]  /*01c0*/  DEPBAR.LE SB1, 0x36 ;  /* 0x00009d800000791a */ /* 0x000fe80000000000 */
[----:B------:R-:W1:Y:S02]  /*01d0*/  UTCATOMSWS.FIND_AND_SET.ALIGN UP0, UR5, UR5 ;  /* 0x00000005000575e3 */ /* 0x000e640008000800 */
[----:B-1----:R-:W-:-:S04]  /*01e0*/  PLOP3.LUT P0, PT, PT, PT, UP0, 0x80, 0x8 ;  /* 0x000000000008781c */ /* 0x002fc80003f0f008 */
[----:B------:R-:W-:-:S04]  /*01f0*/  SEL R0, RZ, 0xffffffff, !P0 ;  /* 0xffffffffff007807 */ /* 0x000fc80004000000 */
[----:B------:R-:W-:Y:S01]  /*0200*/  ISETP.NE.AND P0, PT, R0, RZ, PT ;  /* 0x000000ff0000720c */ /* 0x000fe20003f05270 */
[----:B------:R-:W-:-:S12]  /*0210*/  IMAD.U32 R0, RZ, RZ, UR5 ;  /* 0x00000005ff007e24 */ /* 0x000fd8000f8e00ff */
[----:B------:R-:W-:Y:S05]  /*0220*/  @!P0 BRA `(.L_x_4) ;  /* 0xfffffffc00dc8947 */ /* 0x000fea000383ffff */
.L_x_3:
[C---:B------:R-:W-:Y:S01]  /*0230*/  VIADD R3, R0.reuse, 0x10 ;  /* 0x0000001000037836 */ /* 0x040fe20000000000 */
[----:B------:R-:W-:Y:S01]  /*0240*/  UMOV UR5, 0x50 ;  /* 0x0000005000057882 */ /* 0x000fe20000000000 */
[----:B------:R-:W-:Y:S01]  /*0250*/  SHF.L.U32 R2, R5, R0, RZ ;  /* 0x0000000005027219 */ /* 0x000fe200000006ff */
[----:B------:R-:W-:Y:S01]  /*0260*/  ULEA UR5, UR6, UR5, 0x18 ;  /* 0x0000000506057291 */ /* 0x000fe2000f8ec0ff */
[----:B------:R-:W-:Y:S01]  /*0270*/  IMAD.SHL.U32 R0, R0, 0x20, RZ ;  /* 0x0000002000007824 */ /* 0x000fe200078e00ff */
[----:B------:R-:W-:-:S04]  /*0280*/  SHF.L.U32 R3, R4, R3, RZ ;  /* 0x0000000304037219 */ /* 0x000fc800000006ff */
[----:B------:R-:W-:-:S05]  /*0290*/  LOP3.LUT R2, R3, R2, RZ, 0xfc, !PT ;  /* 0x0000000203027212 */ /* 0x000fca00078efcff */
[----:B------:R1:W-:Y:S04]  /*02a0*/  ATOMS.OR RZ, [UR5], R2 ;  /* 0x00000002ffff798c */ /* 0x0003e8000b000005 */
[----:B------:R1:W-:Y:S01]  /*02b0*/  STS [UR4], R0 ;  /* 0x00000000ff007988 */ /* 0x0003e20008000804 */
[----:B------:R-:W-:Y:S05]  /*02c0*/  BRA `(.L_x_2) ;  /* 0x0000000000107947 */ /* 0x000fea0003800000 */
.L_x_1:
[----:B------:R-:W-:Y:S01]  /*02d0*/  IMAD.MOV.U32 R0, RZ, RZ, -0x1 ;  /* 0xffffffffff007424 */ /* 0x000fe200078e00ff */
[----:B------:R-:W-:-:S04]  /*02e0*/  MOV R2, 0x310 ;  /* 0x0000031000027802 */ /* 0x000fc80000000f00 */
[----:B------:R1:W-:Y:S03]  /*02f0*/  STS [UR4], R0 ;  /* 0x00000000ff007988 */ /* 0x0003e60008000804 */
[----:B01----:R-:W-:Y:S05]  /*0300*/  CALL.REL.NOINC `($__internal_1_$__cuda_sm10x_tcgen05_guardrail_trap_phase_invalid_during_alloc) ;  /* 0x0000007000147944 */ /* 0x003fea0003c00000 */
.L_x_2:
[----:B------:R-:W-:Y:S05]  /*0310*/  WARPSYNC.ALL ;  /* 0x0000000000007948 */ /* 0x000fea0003800000 */
[----:B------:R-:W-:Y:S01]  /*0320*/  NOP ;  /* 0x0000000000007918 */ /* 0x000fe20000000000 */
.L_x_0:
[----:B------:R-:W2:Y:S01]  /*0330*/  LDC.64 R28, c[0x0][0x398] ;  /* 0x0000e600ff1c7b82 */ /* 0x000ea20000000a00 */
[----:B------:R-:W3:Y:S01]  /*0340*/  S2R R5, SR_CTAID.X ;  /* 0x0000000000057919 */ /* 0x000ee20000002500 */
[----:B------:R-:W-:Y:S01]  /*0350*/  UMOV UR13, 0x400 ;  /* 0x00000400000d7882 */ /* 0x000fe20000000000 */
[----:B------:R-:W4:Y:S01]  /*0360*/  LDCU UR4, c[0x0][0x3a4] ;  /* 0x00007480ff0477ac */ /* 0x000f220008000800 */
[----:B------:R-:W-:Y:S01]  /*0370*/  SHF.R.U32.HI R78, RZ, 0x5, R66 ;  /* 0x00000005ff4e7819 */ /* 0x000fe20000011642 */
[----:B------:R-:W5:Y:S03]  /*0380*/  LDCU.128 UR16, c[0x0][0x380] ;  /* 0x00007000ff1077ac */ /* 0x000f660008000c00 */
[----:B------:R-:W1:Y:S01]  /*0390*/  S2UR UR6, SR_CgaCtaId ;  /* 0x00000000000679c3 */ /* 0x000e620000008800 */
[----:B------:R-:W-:Y:S01]  /*03a0*/  R2UR UR9, R78 ;  /* 0x000000004e0972ca */ /* 0x000fe200000e0000 */
[----:B------:R-:W0:Y:S01]  /*03b0*/  LDCU UR5, c[0x0][0x3b0] ;  /* 0x00007600ff0577ac */ /* 0x000e220008000800 */
[----:B------:R-:W-:-:S05]  /*03c0*/  UMOV UR8, 0x1 ;  /* 0x0000000100087882 */ /* 0x000fca0000000000 */
[----:B------:R-:W0:Y:S01]  /*03d0*/  LDC.64 R126, c[0x0][0x3a8] ;  /* 0x0000ea00ff7e7b82 */ /* 0x000e220000000a00 */
[----:B-12---:R-:W-:Y:S01]  /*03e0*/  VIADD R0, R29, 0x7f ;  /* 0x0000007f1d007836 */ /* 0x006fe20000000000 */
[----:B------:R-:W-:-:S06]  /*03f0*/  IABS R79, R29 ;  /* 0x0000001d004f7213 */ /* 0x000fcc0000000000 */
[----:B------:R-:W1:Y:S01]  /*0400*/  LDC R154, c[0x0][0x3a0] ;  /* 0x0000e800ff9a7b82 */ /* 0x000e620000000800 */
[----:B------:R-:W-:Y:S02]  /*0410*/  IABS R77, R28 ;  /* 0x0000001c004d7213 */ /* 0x000fe40000000000 */
[----:B------:R-:W-:Y:S01]  /*0420*/  SHF.R.S32.HI R3, RZ, 0x1f, R0 ;  /* 0x0000001fff037819 */ /* 0x000fe20000011400 */
[----:B------:R-:W-:-:S03]  /*0430*/  ULEA UR13, UR6, UR13, 0x18 ;  /* 0x0000000d060d7291 */ /* 0x000fc6000f8ec0ff */
[----:B------:R-:W-:Y:S02]  /*0440*/  LEA.HI R3, R3, R0, RZ, 0x7 ;  /* 0x0000000003037211 */ /* 0x000fe400078f38ff */
[----:B---3--:R-:W-:Y:S02]  /*0450*/  IABS R8, R5 ;  /* 0x0000000500087213 */ /* 0x008fe40000000000 */
[----:B------:R-:W-:-:S05]  /*0460*/  SHF.R.S32.HI R3, RZ, 0x7, R3 ;  /* 0x00000007ff037819 */ /* 0x000fca0000011403 */
[----:B------:R-:W-:-:S05]  /*0470*/  IMAD.SHL.U32 R4, R3, 0x8, RZ ;  /* 0x0000000803047824 */ /* 0x000fca00078e00ff */
[-C--:B------:R-:W-:Y:S02]  /*0480*/  IABS R7, R4.reuse ;  /* 0x0000000400077213 */ /* 0x080fe40000000000 */
[----:B------:R-:W-:Y:S02]  /*0490*/  IABS R10, R4 ;  /* 0x00000004000a7213 */ /* 0x000fe40000000000 */
[----:B------:R-:W2:Y:S08]  /*04a0*/  I2F.RP R0, R7 ;  /* 0x0000000700007306 */ /* 0x000eb00000209400 */
[----:B--2---:R-:W2:Y:S02]  /*04b0*/  MUFU.RCP R0, R0 ;  /* 0x0000000000007308 */ /* 0x004ea40000001000 */
[----:B--2---:R-:W-:-:S02]  /*04c0*/  VIADD R2, R0, 0xffffffe ;  /* 0x0ffffffe00027836 */ /* 0x004fc40000000000 */
[----:B------:R-:W-:-:S04]  /*04d0*/  IMAD.MOV R0, RZ, RZ, -R10 ;  /* 0x000000ffff007224 */ /* 0x000fc800078e0a0a */
[----:B------:R2:W3:Y:S02]  /*04e0*/  F2I.FTZ.U32.TRUNC.NTZ R3, R2 ;  /* 0x0000000200037305 */ /* 0x0004e4000021f000 */
[----:B--2---:R-:W-:Y:S02]  /*04f0*/  IMAD.MOV.U32 R2, RZ, RZ, RZ ;  /* 0x000000ffff027224 */ /* 0x004fe400078e00ff */
[----:B---3--:R-:W-:-:S04]  /*0500*/  IMAD.MOV R6, RZ, RZ, -R3 ;  /* 0x000000ffff067224 */ /* 0x008fc800078e0a03 */
[----:B------:R-:W-:Y:S02]  /*0510*/  IMAD R9, R6, R7, RZ ;  /* 0x0000000706097224 */ /* 0x000fe400078e02ff */
[----:B------:R-:W-:Y:S02]  /*0520*/  IMAD.MOV.U32 R6, RZ, RZ, R8 ;  /* 0x000000ffff067224 */ /* 0x000fe400078e0008 */
[----:B------:R-:W-:-:S06]  /*0530*/  IMAD.HI.U32 R3, R3, R9, R2 ;  /* 0x0000000903037227 */ /* 0x000fcc00078e0002 */
[----:B------:R-:W-:-:S04]  /*0540*/  IMAD.HI.U32 R3, R3, R6, RZ ;  /* 0x0000000603037227 */ /* 0x000fc800078e00ff */
[----:B------:R-:W-:Y:S01]  /*0550*/  IMAD R0, R3, R0, R6 ;  /* 0x0000000003007224 */ /* 0x000fe200078e0206 */
[----:B------:R-:W-:Y:S04]  /*0560*/  BAR.SYNC.DEFER_BLOCKING 0x0 ;  /* 0x0000000000007b1d */ /* 0x000fe80000010000 */
[----:B------:R-:W-:-:S13]  /*0570*/  ISETP.GT.U32.AND P2, PT, R7, R0, PT ;  /* 0x000000000700720c */ /* 0x000fda0003f44070 */
[----:B------:R-:W-:Y:S02]  /*0580*/  @!P2 IMAD.IADD R0, R0, 0x1, -R7 ;  /* 0x000000010000a824 */ /* 0x000fe400078e0a07 */
[----:B------:R-:W-:Y:S01]  /*0590*/  @!P2 VIADD R3, R3, 0x1 ;  /* 0x000000010303a836 */ /* 0x000fe20000000000 */
[----:B------:R-:W-:Y:S02]  /*05a0*/  ISETP.NE.AND P2, PT, R4, RZ, PT ;  /* 0x000000ff0400720c */ /* 0x000fe40003f45270 */
[----:B------:R-:W-:Y:S02]  /*05b0*/  ISETP.GE.U32.AND P0, PT, R0, R7, PT ;  /* 0x000000070000720c */ /* 0x000fe40003f06070 */
[----:B------:R-:W-:-:S04]  /*05c0*/  LOP3.LUT R0, R5, R4, RZ, 0x3c, !PT ;  /* 0x0000000405007212 */ /* 0x000fc800078e3cff */
[----:B------:R-:W-:Y:S01]  /*05d0*/  ISETP.GE.AND P3, PT, R0, RZ, PT ;  /* 0x000000ff0000720c */ /* 0x000fe20003f66270 */
[----:B------:R-:W-:-:S06]  /*05e0*/  VIADD R0, R28, 0x3f ;  /* 0x0000003f1c007836 */ /* 0x000fcc0000000000 */
[----:B------:R-:W-:-:S04]  /*05f0*/  @P0 VIADD R3, R3, 0x1 ;  /* 0x0000000103030836 */ /* 0x000fc80000000000 */
[----:B------:R-:W-:Y:S01]  /*0600*/  IMAD.MOV.U32 R2, RZ, RZ, R3 ;  /* 0x000000ffff027224 */ /* 0x000fe200078e0003 */
[----:B------:R-:W-:-:S03]  /*0610*/  SHF.R.S32.HI R3, RZ, 0x1f, R0 ;  /* 0x0000001fff037819 */ /* 0x000fc60000011400 */
[----:B------:R-:W-:Y:S01]  /*0620*/  @!P3 IMAD.MOV R2, RZ, RZ, -R2 ;  /* 0x000000ffff02b224 */ /* 0x000fe200078e0a02 */
[----:B------:R-:W-:Y:S02]  /*0630*/  @!P2 LOP3.LUT R2, RZ, R4, RZ, 0x33, !PT ;  /* 0x00000004ff02a212 */ /* 0x000fe400078e33ff */
[----:B------:R-:W-:-:S03]  /*0640*/  LEA.HI R3, R3, R0, RZ, 0x6 ;  /* 0x0000000003037211 */ /* 0x000fc600078f30ff */
[----:B------:R-:W-:Y:S02]  /*0650*/  IMAD.SHL.U32 R41, R2, 0x8, RZ ;  /* 0x0000000802297824 */ /* 0x000fe400078e00ff */
[----:B------:R-:W-:-:S03]  /*0660*/  IMAD.MOV R2, RZ, RZ, -R2 ;  /* 0x000000ffff027224 */ /* 0x000fc600078e0a02 */
[----:B------:R-:W-:Y:S01]  /*0670*/  LEA.HI.SX32 R3, R3, -R41, 0x1a ;  /* 0x8000002903037211 */ /* 0x000fe200078fd2ff */
[----:B------:R-:W-:Y:S02]  /*0680*/  IMAD R14, R4, R2, R5 ;  /* 0x00000002040e7224 */ /* 0x000fe400078e0205 */
[----:B------:R-:W-:Y:S01]  /*0690*/  IMAD.MOV.U32 R2, RZ, RZ, RZ ;  /* 0x000000ffff027224 */ /* 0x000fe200078e00ff */
[----:B------:R-:W-:Y:S02]  /*06a0*/  VIMNMX R11, PT, PT, R3, 0x8, PT ;  /* 0x00000008030b7848 */ /* 0x000fe40003fe0100 */
[----:B------:R-:W-:Y:S02]  /*06b0*/  IABS R4, R14 ;  /* 0x0000000e00047213 */ /* 0x000fe40000000000 */
[----:B------:R-:W-:-:S04]  /*06c0*/  IABS R7, R11 ;  /* 0x0000000b00077213 */ /* 0x000fc80000000000 */
[----:B------:R-:W2:Y:S08]  /*06d0*/  I2F.RP R0, R7 ;  /* 0x0000000700007306 */ /* 0x000eb00000209400 */
[----:B--2---:R-:W2:Y:S02]  /*06e0*/  MUFU.RCP R0, R0 ;  /* 0x0000000000007308 */ /* 0x004ea40000001000 */
[----:B--2---:R-:W-:-:S06]  /*06f0*/  VIADD R3, R0, 0xffffffe ;  /* 0x0ffffffe00037836 */ /* 0x004fcc0000000000 */
[----:B------:R-:W2:Y:S02]  /*0700*/  F2I.FTZ.U32.TRUNC.NTZ R3, R3 ;  /* 0x0000000300037305 */ /* 0x000ea4000021f000 */
[----:B--2---:R-:W-:-:S04]  /*0710*/  IMAD.MOV R6, RZ, RZ, -R3 ;  /* 0x000000ffff067224 */ /* 0x004fc800078e0a03 */
[----:B------:R-:W-:Y:S01]  /*0720*/  IMAD R5, R6, R7, RZ ;  /* 0x0000000706057224 */ /* 0x000fe200078e02ff */
[----:B------:R-:W-:-:S03]  /*0730*/  IABS R6, R11 ;  /* 0x0000000b00067213 */ /* 0x000fc60000000000 */
[----:B------:R-:W-:Y:S01]  /*0740*/  IMAD.HI.U32 R2, R3, R5, R2 ;  /* 0x0000000503027227 */ /* 0x000fe200078e0002 */
[----:B------:R-:W-:-:S03]  /*0750*/  SHF.R.U32.HI R5, RZ, 0x6, R66 ;  /* 0x00000006ff057819 */ /* 0x000fc60000011642 */
[----:B------:R-:W-:Y:S01]  /*0760*/  IMAD.MOV.U32 R3, RZ, RZ, R4 ;  /* 0x000000ffff037224 */ /* 0x000fe200078e0004 */
[----:B------:R-:W-:Y:S01]  /*0770*/  SGXT.U32 R5, R5, 0x2 ;  /* 0x000000020505781a */ /* 0x000fe20000000000 */
[----:B------:R-:W-:Y:S01]  /*0780*/  IMAD.MOV R0, RZ, RZ, -R6 ;  /* 0x000000ffff007224 */ /* 0x000fe200078e0a06 */
[----:B------:R-:W2:Y:S01]  /*0790*/  I2F.RP R4, R79 ;  /* 0x0000004f00047306 */ /* 0x000ea20000209400 */
[----:B------:R-:W-:-:S04]  /*07a0*/  IMAD.HI.U32 R2, R2, R3, RZ ;  /* 0x0000000302027227 */ /* 0x000fc800078e00ff */
[----:B------:R-:W-:Y:S02]  /*07b0*/  IMAD R0, R2, R0, R3 ;  /* 0x0000000002007224 */ /* 0x000fe400078e0203 */
[----:B0-----:R-:W-:Y:S01]  /*07c0*/  IMAD R109, R5, R126, RZ ;  /* 0x0000007e056d7224 */ /* 0x001fe200078e02ff */
[----:B------:R-:W0:Y:S02]  /*07d0*/  I2F.RP R3, R77 ;  /* 0x0000004d00037306 */ /* 0x000e240000209400 */
[----:B------:R-:W-:Y:S01]  /*07e0*/  ISETP.GT.U32.AND P2, PT, R7, R0, PT ;  /* 0x000000000700720c */ /* 0x000fe20003f44070 */
[----:B------:R-:W-:-:S04]  /*07f0*/  IMAD R133, R126, 0x4, R109 ;  /* 0x000000047e857824 */ /* 0x000fc800078e026d */
[C---:B------:R-:W-:Y:S01]  /*0800*/  IMAD R111, R126.reuse, 0x4, R133 ;  /* 0x000000047e6f7824 */ /* 0x040fe200078e0285 */
[----:B--2---:R-:W2:Y:S03]  /*0810*/  MUFU.RCP R4, R4 ;  /* 0x0000000400047308 */ /* 0x004ea60000001000 */
[----:B------:R-:W-:-:S04]  /*0820*/  IMAD R113, R126, 0x8, R111 ;  /* 0x000000087e717824 */ /* 0x000fc800078e026f */
[----:B------:R-:W-:Y:S01]  /*0830*/  @!P2 IMAD.IADD R0, R0, 0x1, -R7 ;  /* 0x000000010000a824 */ /* 0x000fe200078e0a07 */
[----:B0-----:R-:W0:Y:S01]  /*0840*/  MUFU.RCP R3, R3 ;  /* 0x0000000300037308 */ /* 0x001e220000001000 */
[----:B------:R-:W-:Y:S01]  /*0850*/  @!P2 VIADD R2, R2, 0x1 ;  /* 0x000000010202a836 */ /* 0x000fe20000000000 */
[----:B------:R-:W-:Y:S01]  /*0860*/  ISETP.NE.AND P2, PT, R11, RZ, PT ;  /* 0x000000ff0b00720c */ /* 0x000fe20003f45270 */
[----:B------:R-:W-:Y:S01]  /*0870*/  IMAD R135, R126, 0x4, R113 ;  /* 0x000000047e877824 */ /* 0x000fe200078e0271 */
[----:B------:R-:W-:Y:S02]  /*0880*/  ISETP.GE.U32.AND P0, PT, R0, R7, PT ;  /* 0x000000070000720c */ /* 0x000fe40003f06070 */
[----:B------:R-:W-:Y:S01]  /*0890*/  LOP3.LUT R0, R14, R11, RZ, 0x3c, !PT ;  /* 0x0000000b0e007212 */ /* 0x000fe200078e3cff */
[----:B------:R-:W-:Y:S02]  /*08a0*/  IMAD R115, R126, 0x4, R135 ;  /* 0x000000047e737824 */ /* 0x000fe400078e0287 */
[----:B--2---:R-:W-:Y:S01]  /*08b0*/  VIADD R6, R4, 0xffffffe ;  /* 0x0ffffffe04067836 */ /* 0x004fe20000000000 */
[----:B------:R-:W-:Y:S01]  /*08c0*/  ISETP.GE.AND P3, PT, R0, RZ, PT ;  /* 0x000000ff0000720c */ /* 0x000fe20003f66270 */
[----:B------:R-:W-:-:S02]  /*08d0*/  IMAD R117, R126, 0x8, R115 ;  /* 0x000000087e757824 */ /* 0x000fc400078e0273 */
[----:B------:R-:W2:Y:S02]  /*08e0*/  F2I.FTZ.U32.TRUNC.NTZ R7, R6 ;  /* 0x0000000600077305 */ /* 0x000ea4000021f000 */
[----:B------:R-:W-:Y:S02]  /*08f0*/  IMAD R137, R126, 0x4, R117 ;  /* 0x000000047e897824 */ /* 0x000fe400078e0275 */
[----:B------:R-:W-:Y:S02]  /*0900*/  @P0 VIADD R2, R2, 0x1 ;  /* 0x0000000102020836 */ /* 0x000fe40000000000 */
[----:B------:R-:W-:Y:S02]  /*0910*/  IMAD R119, R126, 0x4, R137 ;  /* 0x000000047e777824 */ /* 0x000fe400078e0289 */
[----:B------:R-:W-:Y:S02]  /*0920*/  IMAD.MOV.U32 R0, RZ, RZ, R2 ;  /* 0x000000ffff007224 */ /* 0x000fe400078e0002 */
[----:B0-----:R-:W-:-:S02]  /*0930*/  VIADD R2, R3, 0xffffffe ;  /* 0x0ffffffe03027836 */ /* 0x001fc40000000000 */
[----:B------:R-:W-:Y:S01]  /*0940*/  @!P3 IMAD.MOV R0, RZ, RZ, -R0 ;  /* 0x000000ffff00b224 */ /* 0x000fe200078e0a00 */
[----:B------:R-:W-:Y:S01]  /*0950*/  @!P2 LOP3.LUT R0, RZ, R11, RZ, 0x33, !PT ;  /* 0x0000000bff00a212 */ /* 0x000fe200078e33ff */
[----:B------:R-:W0:Y:S01]  /*0960*/  F2I.FTZ.U32.TRUNC.NTZ R3, R2 ;  /* 0x0000000200037305 */ /* 0x000e22000021f000 */
[--C-:B--2---:R-:W-:Y:S02]  /*0970*/  IMAD.MOV R4, RZ, RZ, -R7.reuse ;  /* 0x000000ffff047224 */ /* 0x104fe400078e0a07 */
[----:B------:R-:W-:Y:S02]  /*0980*/  IMAD.MOV.U32 R6, RZ, RZ, RZ ;  /* 0x000000ffff067224 */ /* 0x000fe400078e00ff */
[----:B------:R-:W-:Y:S02]  /*0990*/  IMAD.SHL.U32 R8, R0, 0x80, RZ ;  /* 0x0000008000087824 */ /* 0x000fe400078e00ff */
[----:B------:R-:W-:Y:S02]  /*09a0*/  IMAD R9, R4, R79, RZ ;  /* 0x0000004f04097224 */ /* 0x000fe400078e02ff */
[----:B------:R-:W-:Y:S01]  /*09b0*/  IMAD.MOV R0, RZ, RZ, -R0 ;  /* 0x000000ffff007224 */ /* 0x000fe200078e0a00 */
[C---:B------:R-:W-:Y:S01]  /*09c0*/  LOP3.LUT R65, R8.reuse, R5, RZ, 0xfc, !PT ;  /* 0x0000000508417212 */ /* 0x040fe200078efcff */
[----:B------:R-:W-:Y:S01]  /*09d0*/  IMAD.HI.U32 R10, R7, R9, R6 ;  /* 0x00000009070a7227 */ /* 0x000fe200078e0006 */
[----:B------:R-:W-:-:S02]  /*09e0*/  LOP3.LUT R63, R8, 0x8, R5, 0xfe, !PT ;  /* 0x00000008083f7812 */ /* 0x000fc400078efe05 */
[----:B------:R-:W-:Y:S01]  /*09f0*/  IABS R12, R65 ;  /* 0x00000041000c7213 */ /* 0x000fe20000000000 */
[----:B0-----:R-:W-:Y:S01]  /*0a00*/  IMAD.MOV R4, RZ, RZ, -R3 ;  /* 0x000000ffff047224 */ /* 0x001fe200078e0a03 */
[----:B------:R-:W-:Y:S01]  /*0a10*/  IABS R15, R63 ;  /* 0x0000003f000f7213 */ /* 0x000fe20000000000 */
[----:B------:R-:W-:Y:S01]  /*0a20*/  IMAD R0, R11, R0, R14 ;  /* 0x000000000b007224 */ /* 0x000fe200078e020e */
[--C-:B------:R-:W-:Y:S01]  /*0a30*/  LOP3.LUT R64, R8, 0x4, R5.reuse, 0xfe, !PT ;  /* 0x0000000408407812 */ /* 0x100fe200078efe05 */
[----:B------:R-:W-:Y:S01]  /*0a40*/  IMAD.HI.U32 R2, R10, R12, RZ ;  /* 0x0000000c0a027227 */ /* 0x000fe200078e00ff */
[--C-:B------:R-:W-:Y:S02]  /*0a50*/  LOP3.LUT R61, R8, 0x10, R5.reuse, 0xfe, !PT ;  /* 0x00000010083d7812 */ /* 0x100fe400078efe05 */
[----:B------:R-:W-:Y:S01]  /*0a60*/  IABS R14, R64 ;  /* 0x00000040000e7213 */ /* 0x000fe20000000000 */
[----:B------:R-:W-:Y:S01]  /*0a70*/  IMAD R7, R4, R77, RZ ;  /* 0x0000004d04077224 */ /* 0x000fe200078e02ff */
[C-C-:B------:R-:W-:Y:S01]  /*0a80*/  LOP3.LUT R60, R8.reuse, 0x14, R5.reuse, 0xfe, !PT ;  /* 0x00000014083c7812 */ /* 0x140fe200078efe05 */
[----:B------:R-:W-:Y:S01]  /*0a90*/  IMAD.MOV R4, RZ, RZ, -R2 ;  /* 0x000000ffff047224 */ /* 0x000fe200078e0a02 */
[----:B------:R-:W-:Y:S01]  /*0aa0*/  IABS R17, R61 ;  /* 0x0000003d00117213 */ /* 0x000fe20000000000 */
[----:B------:R-:W-:Y:S01]  /*0ab0*/  IMAD.MOV.U32 R2, RZ, RZ, RZ ;  /* 0x000000ffff027224 */ /* 0x000fe200078e00ff */
[----:B------:R-:W-:Y:S01]  /*0ac0*/  IABS R18, R60 ;  /* 0x0000003c00127213 */ /* 0x000fe20000000000 */
[----:B------:R-:W-:Y:S01]  /*0ad0*/  IMAD R12, R79, R4, R12 ;  /* 0x000000044f0c7224 */ /* 0x000fe200078e020c */
[----:B------:R-:W-:Y:S01]  /*0ae0*/  LOP3.LUT R59, R8, 0x18, R5, 0xfe, !PT ;  /* 0x00000018083b7812 */ /* 0x000fe200078efe05 */
[----:B------:R-:W-:Y:S01]  /*0af0*/  IMAD.HI.U32 R2, R3, R7, R2 ;  /* 0x0000000703027227 */ /* 0x000fe200078e0002 */
[----:B------:R-:W-:-:S02]  /*0b00*/  LEA.HI R7, R66, 0xc, RZ, 0x1a ;  /* 0x0000000c42077811 */ /* 0x000fc400078fd0ff */
[----:B------:R-:W-:Y:S01]  /*0b10*/  LOP3.LUT R56, R8, 0x24, R5, 0xfe, !PT ;  /* 0x0000002408387812 */ /* 0x000fe200078efe05 */
[----:B------:R-:W-:Y:S01]  /*0b20*/  IMAD.HI.U32 R3, R10, R15, RZ ;  /* 0x0000000f0a037227 */ /* 0x000fe200078e00ff */
[----:B------:R-:W-:Y:S02]  /*0b30*/  IABS R19, R59 ;  /* 0x0000003b00137213 */ /* 0x000fe40000000000 */
[----:B------:R-:W-:Y:S01]  /*0b40*/  IABS R13, R56 ;  /* 0x00000038000d7213 */ /* 0x000fe20000000000 */
[C---:B------:R-:W-:Y:S01]  /*0b50*/  IMAD.IADD R62, R8.reuse, 0x1, R7 ;  /* 0x00000001083e7824 */ /* 0x040fe200078e0207 */
[C---:B------:R-:W-:Y:S01]  /*0b60*/  LOP3.LUT R53, R8.reuse, 0x30, R5, 0xfe, !PT ;  /* 0x0000003008357812 */ /* 0x040fe200078efe05 */
[----:B------:R-:W-:Y:S01]  /*0b70*/  IMAD.MOV R16, RZ, RZ, -R3 ;  /* 0x000000ffff107224 */ /* 0x000fe200078e0a03 */
[----:B------:R-:W-:Y:S01]  /*0b80*/  LOP3.LUT R52, R8, 0x34, R5, 0xfe, !PT ;  /* 0x0000003408347812 */ /* 0x000fe200078efe05 */
[----:B------:R-:W-:Y:S01]  /*0b90*/  IMAD.IADD R41, R41, 0x1, R0 ;  /* 0x0000000129297824 */ /* 0x000fe200078e0200 */
[----:B------:R-:W-:Y:S01]  /*0ba0*/  IABS R9, R62 ;  /* 0x0000003e00097213 */ /* 0x000fe20000000000 */
[----:B------:R-:W-:Y:S01]  /*0bb0*/  IMAD R15, R79, R16, R15 ;  /* 0x000000104f0f7224 */ /* 0x000fe200078e020f */
[----:B------:R-:W-:Y:S01]  /*0bc0*/  IABS R25, R53 ;  /* 0x0000003500197213 */ /* 0x000fe20000000000 */
[----:B------:R-:W-:Y:S01]  /*0bd0*/  IMAD.HI.U32 R0, R10, R14, RZ ;  /* 0x0000000e0a007227 */ /* 0x000fe200078e00ff */
[----:B------:R-:W-:-:S02]  /*0be0*/  IABS R27, R52 ;  /* 0x00000034001b7213 */ /* 0x000fc40000000000 */
[--C-:B------:R-:W-:Y:S01]  /*0bf0*/  LOP3.LUT R55, R8, 0x28, R5.reuse, 0xfe, !PT ;  /* 0x0000002808377812 */ /* 0x100fe200078efe05 */
[----:B------:R-:W-:Y:S01]  /*0c00*/  IMAD.HI.U32 R4, R10, R9, RZ ;  /* 0x000000090a047227 */ /* 0x000fe200078e00ff */
[----:B------:R-:W-:Y:S02]  /*0c10*/  LOP3.LUT R47, R65, 0x48, RZ, 0xfc, !PT ;  /* 0x00000048412f7812 */ /* 0x000fe400078efcff */
[----:B------:R-:W-:Y:S01]  /*0c20*/  IABS R23, R55 ;  /* 0x0000003700177213 */ /* 0x000fe20000000000 */
[----:B------:R-:W-:Y:S01]  /*0c30*/  IMAD.MOV R4, RZ, RZ, -R4 ;  /* 0x000000ffff047224 */ /* 0x000fe200078e0a04 */
[----:B------:R-:W-:Y:S01]  /*0c40*/  IABS R33, R47 ;  /* 0x0000002f00217213 */ /* 0x000fe20000000000 */
[----:B------:R-:W-:Y:S01]  /*0c50*/  IMAD.MOV R6, RZ, RZ, -R0 ;  /* 0x000000ffff067224 */ /* 0x000fe200078e0a00 */
[----:B------:R-:W-:Y:S01]  /*0c60*/  LOP3.LUT R51, R8, 0x38, R5, 0xfe, !PT ;  /* 0x0000003808337812 */ /* 0x000fe200078efe05 */
[----:B------:R-:W-:Y:S01]  /*0c70*/  IMAD R16, R79, R4, R9 ;  /* 0x000000044f107224 */ /* 0x000fe200078e0209 */
[----:B------:R-:W-:Y:S01]  /*0c80*/  LEA.HI R9, R66, 0x1c, RZ, 0x1a ;  /* 0x0000001c42097811 */ /* 0x000fe200078fd0ff */
[----:B------:R-:W-:Y:S01]  /*0c90*/  IMAD.HI.U32 R0, R10, R17, RZ ;  /* 0x000000110a007227 */ /* 0x000fe200078e00ff */
[----:B------:R-:W-:-:S02]  /*0ca0*/  IABS R30, R51 ;  /* 0x00000033001e7213 */ /* 0x000fc40000000000 */
[C---:B------:R-:W-:Y:S01]  /*0cb0*/  LOP3.LUT R46, R65.reuse, 0x50, RZ, 0xfc, !PT ;  /* 0x00000050412e7812 */ /* 0x040fe200078efcff */
[----:B------:R-:W-:Y:S01]  /*0cc0*/  IMAD.IADD R58, R8, 0x1, R9 ;  /* 0x00000001083a7824 */ /* 0x000fe200078e0209 */
[----:B------:R-:W-:Y:S01]  /*0cd0*/  LOP3.LUT R42, R65, 0x64, RZ, 0xfc, !PT ;  /* 0x00000064412a7812 */ /* 0x000fe200078efcff */
[----:B------:R-:W-:Y:S01]  /*0ce0*/  IMAD.HI.U32 R3, R10, R18, RZ ;  /* 0x000000120a037227 */ /* 0x000fe200078e00ff */
[----:B------:R-:W-:Y:S02]  /*0cf0*/  IABS R34, R46 ;  /* 0x0000002e00227213 */ /* 0x000fe40000000000 */
[----:B------:R-:W-:Y:S01]  /*0d00*/  IABS R11, R58 ;  /* 0x0000003a000b7213 */ /* 0x000fe20000000000 */
[----:B------:R-:W-:Y:S01]  /*0d10*/  IMAD.MOV R0, RZ, RZ, -R0 ;  /* 0x000000ffff007224 */ /* 0x000fe200078e0a00 */
[----:B------:R-:W-:Y:S01]  /*0d20*/  IABS R70, R42 ;  /* 0x0000002a00467213 */ /* 0x000fe20000000000 */
[----:B------:R-:W-:Y:S01]  /*0d30*/  IMAD.MOV R3, RZ, RZ, -R3 ;  /* 0x000000ffff037224 */ /* 0x000fe200078e0a03 */
[C---:B------:R-:W-:Y:S01]  /*0d40*/  ISETP.GT.U32.AND P6, PT, R79.reuse, R12, PT ;  /* 0x0000000c4f00720c */ /* 0x040fe20003fc4070 */
[C---:B------:R-:W-:Y:S01]  /*0d50*/  IMAD R17, R79.reuse, R0, R17 ;  /* 0x000000004f117224 */ /* 0x040fe200078e0211 */
[C---:B------:R-:W-:Y:S01]  /*0d60*/  ISETP.GT.U32.AND P5, PT, R79.reuse, R15, PT ;  /* 0x0000000f4f00720c */ /* 0x040fe20003fa4070 */
[C---:B------:R-:W-:Y:S01]  /*0d70*/  IMAD R18, R79.reuse, R3, R18 ;  /* 0x000000034f127224 */ /* 0x040fe200078e0212 */
[----:B------:R-:W-:Y:S01]  /*0d80*/  LOP3.LUT R57, R8, 0x20, R5, 0xfe, !PT ;  /* 0x0000002008397812 */ /* 0x000fe200078efe05 */
[----:B------:R-:W-:Y:S01]  /*0d90*/  IMAD.HI.U32 R0, R10, R19, RZ ;  /* 0x000000130a007227 */ /* 0x000fe200078e00ff */
[----:B------:R-:W-:-:S02]  /*0da0*/  ISETP.GT.U32.AND P4, PT, R79, R17, PT ;  /* 0x000000114f00720c */ /* 0x000fc40003f84070 */
[----:B------:R-:W-:Y:S01]  /*0db0*/  IABS R21, R57 ;  /* 0x0000003900157213 */ /* 0x000fe20000000000 */
[C---:B------:R-:W-:Y:S01]  /*0dc0*/  IMAD.HI.U32 R3, R10.reuse, R11, RZ ;  /* 0x0000000b0a037227 */ /* 0x040fe200078e00ff */
[C---:B------:R-:W-:Y:S02]  /*0dd0*/  LOP3.LUT R49, R65.reuse, 0x40, RZ, 0xfc, !PT ;  /* 0x0000004041317812 */ /* 0x040fe400078efcff */
[C---:B------:R-:W-:Y:S01]  /*0de0*/  LOP3.LUT R48, R65.reuse, 0x44, RZ, 0xfc, !PT ;  /* 0x0000004441307812 */ /* 0x040fe200078efcff */
[----:B------:R-:W-:Y:S01]  /*0df0*/  IMAD.HI.U32 R4, R10, R13, RZ ;  /* 0x0000000d0a047227 */ /* 0x000fe200078e00ff */
[----:B------:R-:W-:Y:S02]  /*0e00*/  IABS R31, R49 ;  /* 0x00000031001f7213 */ /* 0x000fe40000000000 */
[----:B------:R-:W-:Y:S01]  /*0e10*/  IABS R32, R48 ;  /* 0x0000003000207213 */ /* 0x000fe20000000000 */
[----:B------:R-:W-:Y:S01]  /*0e20*/  IMAD.MOV R20, RZ, RZ, -R0 ;  /* 0x000000ffff147224 */ /* 0x000fe200078e0a00 */
[C---:B------:R-:W-:Y:S01]  /*0e30*/  LOP3.LUT R45, R65.reuse, 0x54, RZ, 0xfc, !PT ;  /* 0x00000054412d7812 */ /* 0x040fe200078efcff */
[----:B------:R-:W-:Y:S01]  /*0e40*/  IMAD.MOV R22, RZ, RZ, -R3 ;  /* 0x000000ffff167224 */ /* 0x000fe200078e0a03 */
[----:B------:R-:W-:Y:S01]  /*0e50*/  LOP3.LUT R43, R65, 0x60, RZ, 0xfc, !PT ;  /* 0x00000060412b7812 */ /* 0x000fe200078efcff */
[----:B------:R-:W-:Y:S01]  /*0e60*/  IMAD.MOV R4, RZ, RZ, -R4 ;  /* 0x000000ffff047224 */ /* 0x000fe200078e0a04 */
[----:B------:R-:W-:Y:S01]  /*0e70*/  IABS R35, R45 ;  /* 0x0000002d00237213 */ /* 0x000fe20000000000 */
[----:B------:R-:W-:Y:S01]  /*0e80*/  IMAD R19, R79, R20, R19 ;  /* 0x000000144f137224 */ /* 0x000fe200078e0213 */
[----:B------:R-:W-:Y:S01]  /*0e90*/  LOP3.LUT R44, R65, 0x58, RZ, 0xfc, !PT ;  /* 0x00000058412c7812 */ /* 0x000fe200078efcff */
[C---:B------:R-:W-:Y:S01]  /*0ea0*/  IMAD R20, R79.reuse, R22, R11 ;  /* 0x000000164f147224 */ /* 0x040fe200078e020b */
[C---:B------:R-:W-:Y:S01]  /*0eb0*/  LEA.HI R11, R66.reuse, 0x2c, RZ, 0x1a ;  /* 0x0000002c420b7811 */ /* 0x040fe200078fd0ff */
[----:B------:R-:W-:Y:S01]  /*0ec0*/  IMAD R22, R79, R4, R13 ;  /* 0x000000044f167224 */ /* 0x000fe200078e020d */
[----:B------:R-:W-:Y:S01]  /*0ed0*/  LEA.HI R13, R66, 0x3c, RZ, 0x1a ;  /* 0x0000003c420d7811 */ /* 0x000fe200078fd0ff */
[----:B------:R-:W-:Y:S01]  /*0ee0*/  IMAD.HI.U32 R3, R10, R25, RZ ;  /* 0x000000190a037227 */ /* 0x000fe200078e00ff */
[----:B------:R-:W-:-:S02]  /*0ef0*/  IABS R69, R43 ;  /* 0x0000002b00457213 */ /* 0x000fc40000000000 */
[----:B------:R-:W-:Y:S01]  /*0f00*/  IABS R67, R44 ;  /* 0x0000002c00437213 */ /* 0x000fe20000000000 */
[C---:B------:R-:W-:Y:S01]  /*0f10*/  IMAD.HI.U32 R4, R10.reuse, R27, RZ ;  /* 0x0000001b0a047227 */ /* 0x040fe200078e00ff */
[C---:B------:R-:W-:Y:S02]  /*0f20*/  LOP3.LUT R40, R65.reuse, 0x68, RZ, 0xfc, !PT ;  /* 0x0000006841287812 */ /* 0x040fe400078efcff */
[----:B------:R-:W-:Y:S01]  /*0f30*/  LOP3.LUT R39, R65, 0x70, RZ, 0xfc, !PT ;  /* 0x0000007041277812 */ /* 0x000fe200078efcff */
[----:B------:R-:W-:Y:S01]  /*0f40*/  IMAD.MOV R26, RZ, RZ, -R3 ;  /* 0x000000ffff1a7224 */ /* 0x000fe200078e0a03 */
[----:B------:R-:W-:Y:S01]  /*0f50*/  IABS R71, R40 ;  /* 0x0000002800477213 */ /* 0x000fe20000000000 */
[----:B------:R-:W-:Y:S01]  /*0f60*/  IMAD R14, R79, R6, R14 ;  /* 0x000000064f0e7224 */ /* 0x000fe200078e020e */
[----:B------:R-:W-:Y:S01]  /*0f70*/  IABS R73, R39 ;  /* 0x0000002700497213 */ /* 0x000fe20000000000 */
[----:B------:R-:W-:Y:S01]  /*0f80*/  IMAD.MOV R4, RZ, RZ, -R4 ;  /* 0x000000ffff047224 */ /* 0x000fe200078e0a04 */
[----:B------:R-:W-:Y:S01]  /*0f90*/  LOP3.LUT R37, R65, 0x78, RZ, 0xfc, !PT ;  /* 0x0000007841257812 */ /* 0x000fe200078efcff */
[----:B------:R-:W-:Y:S01]  /*0fa0*/  IMAD.HI.U32 R6, R10, R23, RZ ;  /* 0x000000170a067227 */ /* 0x000fe200078e00ff */
[----:B------:R-:W-:-:S02]  /*0fb0*/  ISETP.GT.U32.AND P3, PT, R79, R14, PT ;  /* 0x0000000e4f00720c */ /* 0x000fc40003f64070 */
[----:B------:R-:W-:Y:S01]  /*0fc0*/  IABS R75, R37 ;  /* 0x00000025004b7213 */ /* 0x000fe20000000000 */
[C---:B------:R-:W-:Y:S02]  /*0fd0*/  IMAD R25, R79.reuse, R26, R25 ;  /* 0x0000001a4f197224 */ /* 0x040fe400078e0219 */
[----:B------:R-:W-:Y:S02]  /*0fe0*/  IMAD R26, R79, R4, R27 ;  /* 0x000000044f1a7224 */ /* 0x000fe400078e021b */
[----:B------:R-:W-:Y:S02]  /*0ff0*/  IMAD.MOV R6, RZ, RZ, -R6 ;  /* 0x000000ffff067224 */ /* 0x000fe400078e0a06 */
[----:B------:R-:W-:-:S04]  /*1000*/  IMAD.HI.U32 R4, R10, R33, RZ ;  /* 0x000000210a047227 */ /* 0x000fc800078e00ff */
[----:B------:R-:W-:Y:S02]  /*1010*/  IMAD R23, R79, R6, R23 ;  /* 0x000000064f177224 */ /* 0x000fe400078e0217 */
[----:B------:R-:W-:Y:S02]  /*1020*/  IMAD.MOV R4, RZ, RZ, -R4 ;  /* 0x000000ffff047224 */ /* 0x000fe400078e0a04 */
[----:B------:R-:W-:-:S04]  /*1030*/  IMAD.HI.U32 R6, R10, R30, RZ ;  /* 0x0000001e0a067227 */ /* 0x000fc800078e00ff */
[C---:B------:R-:W-:Y:S01]  /*1040*/  IMAD R33, R79.reuse, R4, R33 ;  /* 0x000000044f217224 */ /* 0x040fe200078e0221 */
[----:B------:R-:W-:Y:S01]  /*1050*/  LOP3.LUT R4, R66, 0x3f, RZ, 0xc0, !PT ;  /* 0x0000003f42047812 */ /* 0x000fe200078ec0ff */
[----:B------:R-:W-:Y:S02]  /*1060*/  IMAD.MOV R6, RZ, RZ, -R6 ;  /* 0x000000ffff067224 */ /* 0x000fe400078e0a06 */
[----:B------:R-:W-:Y:S02]  /*1070*/  @!P6 IMAD.IADD R12, R12, 0x1, -R79 ;  /* 0x000000010c0ce824 */ /* 0x000fe400078e0a4f */
[----:B------:R-:W-:Y:S02]  /*1080*/  IMAD R27, R79, R6, R30 ;  /* 0x000000064f1b7224 */ /* 0x000fe400078e021e */
[----:B------:R-:W-:-:S04]  /*1090*/  IMAD.HI.U32 R6, R10, R34, RZ ;  /* 0x000000220a067227 */ /* 0x000fc800078e00ff */
[----:B------:R-:W-:Y:S02]  /*10a0*/  IMAD R41, R41, 0x40, R4 ;  /* 0x0000004029297824 */ /* 0x000fe400078e0204 */
[----:B------:R-:W-:Y:S02]  /*10b0*/  IMAD.MOV R6, RZ, RZ, -R6 ;  /* 0x000000ffff067224 */ /* 0x000fe400078e0a06 */
[----:B------:R-:W-:Y:S01]  /*10c0*/  @!P3 IMAD.IADD R14, R14, 0x1, -R79 ;  /* 0x000000010e0eb824 */ /* 0x000fe200078e0a4f */
[----:B------:R-:W-:Y:S01]  /*10d0*/  IABS R36, R41 ;  /* 0x0000002900247213 */ /* 0x000fe20000000000 */
[C---:B------:R-:W-:Y:S01]  /*10e0*/  IMAD R34, R79.reuse, R6, R34 ;  /* 0x000000064f227224 */ /* 0x040fe200078e0222 */
[C---:B------:R-:W-:Y:S01]  /*10f0*/  ISETP.GT.U32.AND P3, PT, R79.reuse, R12, PT ;  /* 0x0000000c4f00720c */ /* 0x040fe20003f64070 */
[----:B------:R-:W-:Y:S01]  /*1100*/  IMAD.HI.U32 R6, R10, R70, RZ ;  /* 0x000000460a067227 */ /* 0x000fe200078e00ff */
[----:B------:R-:W-:-:S03]  /*1110*/  ISETP.GT.U32.AND P6, PT, R79, R14, PT ;  /* 0x0000000e4f00720c */ /* 0x000fc60003fc4070 */
[----:B------:R-:W-:-:S04]  /*1120*/  IMAD.HI.U32 R2, R2, R36, RZ ;  /* 0x0000002402027227 */ /* 0x000fc800078e00ff */
[----:B------:R-:W-:Y:S02]  /*1130*/  IMAD.MOV R6, RZ, RZ, -R6 ;  /* 0x000000ffff067224 */ /* 0x000fe400078e0a06 */
[----:B------:R-:W-:Y:S02]  /*1140*/  IMAD.MOV R2, RZ, RZ, -R2 ;  /* 0x000000ffff027224 */ /* 0x000fe400078e0a02 */
[----:B------:R-:W-:Y:S02]  /*1150*/  IMAD R70, R79, R6, R70 ;  /* 0x000000064f467224 */ /* 0x000fe400078e0246 */
[----:B------:R-:W-:Y:S02]  /*1160*/  IMAD R6, R77, R2, R36 ;  /* 0x000000024d067224 */ /* 0x000fe400078e0224 */
[----:B------:R-:W-:Y:S02]  /*1170*/  @!P5 IMAD.IADD R15, R15, 0x1, -R79 ;  /* 0x000000010f0fd824 */ /* 0x000fe400078e0a4f */
[----:B------:R-:W-:Y:S01]  /*1180*/  IMAD.IADD R54, R8, 0x1, R11 ;  /* 0x0000000108367824 */ /* 0x000fe200078e020b */
[----:B------:R-:W-:Y:S01]  /*1190*/  ISETP.GT.U32.AND P0, PT, R77, R6, PT ;  /* 0x000000064d00720c */ /* 0x000fe20003f04070 */
[----:B------:R-:W-:-:S03]  /*11a0*/  IMAD.HI.U32 R0, R10, R21, RZ ;  /* 0x000000150a007227 */ /* 0x000fc600078e00ff */
[----:B------:R-:W-:Y:S01]  /*11b0*/  IABS R24, R54 ;  /* 0x0000003600187213 */ /* 0x000fe20000000000 */
[----:B------:R-:W-:Y:S02]  /*11c0*/  IMAD.MOV R0, RZ, RZ, -R0 ;  /* 0x000000ffff007224 */ /* 0x000fe400078e0a00 */
[--C-:B------:R-:W-:Y:S02]  /*11d0*/  @!P4 IMAD.IADD R17, R17, 0x1, -R79.reuse ;  /* 0x000000011111c824 */ /* 0x100fe400078e0a4f */
[----:B------:R-:W-:Y:S01]  /*11e0*/  @!P3 IMAD.IADD R12, R12, 0x1, -R79 ;  /* 0x000000010c0cb824 */ /* 0x000fe200078e0a4f */
[C---:B------:R-:W-:Y:S01]  /*11f0*/  ISETP.GT.U32.AND P3, PT, R79.reuse, R19, PT ;  /* 0x000000134f00720c */ /* 0x040fe20003f64070 */
[C---:B------:R-:W-:Y:S02]  /*1200*/  IMAD R21, R79.reuse, R0, R21 ;  /* 0x000000004f157224 */ /* 0x040fe400078e0215 */
[----:B------:R-:W-:Y:S01]  /*1210*/  @!P0 IMAD.IADD R6, R6, 0x1, -R77 ;  /* 0x0000000106068824 */ /* 0x000fe200078e0a4d */
[----:B------:R-:W-:Y:S01]  /*1220*/  ISETP.GT.U32.AND P0, PT, R79, R16, PT ;  /* 0x000000104f00720c */ /* 0x000fe20003f04070 */
[----:B------:R-:W-:-:S03]  /*1230*/  IMAD.HI.U32 R0, R10, R24, RZ ;  /* 0x000000180a007227 */ /* 0x000fc600078e00ff */
[----:B------:R-:W-:Y:S01]  /*1240*/  ISETP.GT.U32.AND P2, PT, R77, R6, PT ;  /* 0x000000064d00720c */ /* 0x000fe20003f44070 */
[----:B------:R-:W-:Y:S01]  /*1250*/  @!P6 IMAD.IADD R14, R14, 0x1, -R79 ;  /* 0x000000010e0ee824 */ /* 0x000fe200078e0a4f */
[C---:B------:R-:W-:Y:S01]  /*1260*/  ISETP.GT.U32.AND P6, PT, R79.reuse, R20, PT ;  /* 0x000000144f00720c */ /* 0x040fe20003fc4070 */
[----:B------:R-:W-:Y:S02]  /*1270*/  IMAD.MOV R0, RZ, RZ, -R0 ;  /* 0x000000ffff007224 */ /* 0x000fe400078e0a00 */
[----:B------:R-:W-:Y:S02]  /*1280*/  IMAD.IADD R50, R8, 0x1, R13 ;  /* 0x0000000108327824 */ /* 0x000fe400078e020d */
[C---:B------:R-:W-:Y:S02]  /*1290*/  IMAD R24, R79.reuse, R0, R24 ;  /* 0x000000004f187224 */ /* 0x040fe400078e0218 */
[--C-:B------:R-:W-:Y:S01]  /*12a0*/  @!P0 IMAD.IADD R16, R16, 0x1, -R79.reuse ;  /* 0x0000000110108824 */ /* 0x100fe200078e0a4f */
[----:B------:R-:W-:Y:S01]  /*12b0*/  ISETP.GT.U32.AND P0, PT, R79, R15, PT ;  /* 0x0000000f4f00720c */ /* 0x000fe20003f04070 */
[----:B------:R-:W-:Y:S01]  /*12c0*/  @!P3 IMAD.IADD R19, R19, 0x1, -R79 ;  /* 0x000000011313b824 */ /* 0x000fe200078e0a4f */
[----:B------:R-:W-:Y:S01]  /*12d0*/  IABS R3, R50 ;  /* 0x0000003200037213 */ /* 0x000fe20000000000 */
[----:B------:R-:W-:Y:S01]  /*12e0*/  @!P2 IMAD.IADD R6, R6, 0x1, -R77 ;  /* 0x000000010606a824 */ /* 0x000fe200078e0a4d */
[C---:B------:R-:W-:Y:S01]  /*12f0*/  ISETP.GT.U32.AND P2, PT, R79.reuse, R18, PT ;  /* 0x000000124f00720c */ /* 0x040fe20003f44070 */
[----:B------:R-:W-:Y:S01]  /*1300*/  @!P6 IMAD.IADD R20, R20, 0x1, -R79 ;  /* 0x000000011414e824 */ /* 0x000fe200078e0a4f */
[C---:B------:R-:W-:Y:S01]  /*1310*/  ISETP.GT.U32.AND P4, PT, R79.reuse, R16, PT ;  /* 0x000000104f00720c */ /* 0x040fe20003f84070 */
[----:B------:R-:W-:Y:S01]  /*1320*/  IMAD.HI.U32 R0, R10, R3, RZ ;  /* 0x000000030a007227 */ /* 0x000fe200078e00ff */
[C---:B------:R-:W-:Y:S01]  /*1330*/  ISETP.GT.U32.AND P3, PT, R79.reuse, R24, PT ;  /* 0x000000184f00720c */ /* 0x040fe20003f64070 */
[----:B------:R-:W0:Y:S01]  /*1340*/  LDS R77, [UR13] ;  /* 0x0000000dff4d7984 */ /* 0x000e220008000800 */
[----:B------:R-:W-:Y:S01]  /*1350*/  ISETP.GT.U32.AND P6, PT, R79, R19, PT ;  /* 0x000000134f00720c */ /* 0x000fe20003fc4070 */
[----:B------:R-:W-:-:S02]  /*1360*/  IMAD.MOV R0, RZ, RZ, -R0 ;  /* 0x000000ffff007224 */ /* 0x000fc400078e0a00 */
[----:B------:R-:W-:Y:S01]  /*1370*/  @!P0 IMAD.IADD R15, R15, 0x1, -R79 ;  /* 0x000000010f0f8824 */ /* 0x000fe200078e0a4f */
[C---:B------:R-:W-:Y:S01]  /*1380*/  ISETP.GT.U32.AND P0, PT, R79.reuse, R21, PT ;  /* 0x000000154f00720c */ /* 0x040fe20003f04070 */
[C---:B------:R-:W-:Y:S02]  /*1390*/  IMAD R30, R79.reuse, R0, R3 ;  /* 0x000000004f1e7224 */ /* 0x040fe400078e0203 */
[--C-:B------:R-:W-:Y:S01]  /*13a0*/  @!P2 IMAD.IADD R18, R18, 0x1, -R79.reuse ;  /* 0x000000011212a824 */ /* 0x100fe200078e0a4f */
[C---:B------:R-:W-:Y:S01]  /*13b0*/  ISETP.GT.U32.AND P2, PT, R79.reuse, R17, PT ;  /* 0x000000114f00720c */ /* 0x040fe20003f44070 */
[--C-:B------:R-:W-:Y:S01]  /*13c0*/  @!P4 IMAD.IADD R16, R16, 0x1, -R79.reuse ;  /* 0x000000011010c824 */ /* 0x100fe200078e0a4f */
[C---:B------:R-:W-:Y:S01]  /*13d0*/  ISETP.GT.U32.AND P4, PT, R79.reuse, R22, PT ;  /* 0x000000164f00720c */ /* 0x040fe20003f84070 */
[----:B------:R-:W-:Y:S01]  /*13e0*/  @!P3 IMAD.IADD R24, R24, 0x1, -R79 ;  /* 0x000000011818b824 */ /* 0x000fe200078e0a4f */
[C---:B------:R-:W-:Y:S01]  /*13f0*/  ISETP.GT.U32.AND P5, PT, R79.reuse, R18, PT ;  /* 0x000000124f00720c */ /* 0x040fe20003fa4070 */
[----:B------:R-:W-:Y:S01]  /*1400*/  IMAD.HI.U32 R0, R10, R31, RZ ;  /* 0x0000001f0a007227 */ /* 0x000fe200078e00ff */
[----:B------:R-:W-:-:S03]  /*1410*/  ISETP.GT.U32.AND P3, PT, R79, R27, PT ;  /* 0x0000001b4f00720c */ /* 0x000fc60003f64070 */
[--C-:B------:R-:W-:Y:S01]  /*1420*/  @!P0 IMAD.IADD R21, R21, 0x1, -R79.reuse ;  /* 0x0000000115158824 */ /* 0x100fe200078e0a4f */
[----:B------:R-:W-:Y:S01]  /*1430*/  ISETP.GT.U32.AND P0, PT, R79, R26, PT ;  /* 0x0000001a4f00720c */ /* 0x000fe20003f04070 */
[--C-:B------:R-:W-:Y:S02]  /*1440*/  @!P6 IMAD.IADD R19, R19, 0x1, -R79.reuse ;  /* 0x000000011313e824 */ /* 0x100fe400078e0a4f */
[--C-:B------:R-:W-:Y:S01]  /*1450*/  @!P2 IMAD.IADD R17, R17, 0x1, -R79.reuse ;  /* 0x000000011111a824 */ /* 0x100fe200078e0a4f */
[C---:B------:R-:W-:Y:S01]  /*1460*/  ISETP.GT.U32.AND P2, PT, R79.reuse, R23, PT ;  /* 0x000000174f00720c */ /* 0x040fe20003f44070 */
[--C-:B------:R-:W-:Y:S01]  /*1470*/  @!P4 IMAD.IADD R22, R22, 0x1, -R79.reuse ;  /* 0x000000011616c824 */ /* 0x100fe200078e0a4f */
[C---:B------:R-:W-:Y:S01]  /*1480*/  ISETP.GT.U32.AND P4, PT, R79.reuse, R20, PT ;  /* 0x000000144f00720c */ /* 0x040fe20003f84070 */
[----:B------:R-:W-:Y:S01]  /*1490*/  @!P5 IMAD.IADD R18, R18, 0x1, -R79 ;  /* 0x000000011212d824 */ /* 0x000fe200078e0a4f */
[C---:B------:R-:W-:Y:S01]  /*14a0*/  ISETP.GT.U32.AND P5, PT, R79.reuse, R25, PT ;  /* 0x000000194f00720c */ /* 0x040fe20003fa4070 */
[----:B------:R-:W-:Y:S01]  /*14b0*/  IMAD.MOV R0, RZ, RZ, -R0 ;  /* 0x000000ffff007224 */ /* 0x000fe200078e0a00 */
[----:B------:R-:W-:Y:S01]  /*14c0*/  ISETP.GT.U32.AND P6, PT, R79, R22, PT ;  /* 0x000000164f00720c */ /* 0x000fe20003fc4070 */
[----:B------:R-:W-:-:S04]  /*14d0*/  IMAD.HI.U32 R3, R10, R32, RZ ;  /* 0x000000200a037227 */ /* 0x000fc800078e00ff */
[--C-:B------:R-:W-:Y:S02]  /*14e0*/  @!P0 IMAD.IADD R26, R26, 0x1, -R79.reuse ;  /* 0x000000011a1a8824 */ /* 0x100fe400078e0a4f */
[----:B------:R-:W-:Y:S01]  /*14f0*/  @!P2 IMAD.IADD R23, R23, 0x1, -R79 ;  /* 0x000000011717a824 */ /* 0x000fe200078e0a4f */
[C---:B------:R-:W-:Y:S01]  /*1500*/  ISETP.GT.U32.AND P2, PT, R79.reuse, R21, PT ;  /* 0x000000154f00720c */ /* 0x040fe20003f44070 */
[C---:B------:R-:W-:Y:S02]  /*1510*/  IMAD R31, R79.reuse, R0, R31 ;  /* 0x000000004f1f7224 */ /* 0x040fe400078e021f */
[----:B------:R-:W-:Y:S01]  /*1520*/  IMAD.MOV R3, RZ, RZ, -R3 ;  /* 0x000000ffff037224 */ /* 0x000fe200078e0a03 */
[----:B------:R-:W-:Y:S01]  /*1530*/  ISETP.GT.U32.AND P0, PT, R79, R23, PT ;  /* 0x000000174f00720c */ /* 0x000fe20003f04070 */
[----:B------:R-:W-:Y:S01]  /*1540*/  IMAD.HI.U32 R0, R10, R35, RZ ;  /* 0x000000230a007227 */ /* 0x000fe200078e00ff */
[----:B0-----:R-:W-:-:S03]  /*1550*/  R2UR UR12, R77 ;  /* 0x000000004d0c72ca */ /* 0x001fc600000e0000 */
[--C-:B------:R-:W-:Y:S01]  /*1560*/  @!P5 IMAD.IADD R25, R25, 0x1, -R79.reuse ;  /* 0x000000011919d824 */ /* 0x100fe200078e0a4f */
[C---:B------:R-:W-:Y:S01]  /*1570*/  ISETP.GT.U32.AND P5, PT, R79.reuse, R31, PT ;  /* 0x0000001f4f00720c */ /* 0x040fe20003fa4070 */
[C---:B------:R-:W-:Y:S02]  /*1580*/  IMAD R32, R79.reuse, R3, R32 ;  /* 0x000000034f207224 */ /* 0x040fe400078e0220 */
[----:B------:R-:W-:Y:S02]  /*1590*/  IMAD.MOV R0, RZ, RZ, -R0 ;  /* 0x000000ffff007224 */ /* 0x000fe400078e0a00 */
[--C-:B------:R-:W-:Y:S01]  /*15a0*/  @!P4 IMAD.IADD R20, R20, 0x1, -R79.reuse ;  /* 0x000000011414c824 */ /* 0x100fe200078e0a4f */
[----:B------:R-:W-:Y:S01]  /*15b0*/  ISETP.GT.U32.AND P4, PT, R79, R25, PT ;  /* 0x000000194f00720c */ /* 0x000fe20003f84070 */
[----:B------:R-:W-:Y:S01]  /*15c0*/  @!P3 IMAD.IADD R27, R27, 0x1, -R79 ;  /* 0x000000011b1bb824 */ /* 0x000fe200078e0a4f */
[----:B------:R-:W-:Y:S01]  /*15d0*/  ISETP.GT.U32.AND P3, PT, R79, R26, PT ;  /* 0x0000001a4f00720c */ /* 0x000fe20003f64070 */
[----:B------:R-:W-:-:S04]  /*15e0*/  IMAD.HI.U32 R3, R10, R69, RZ ;  /* 0x000000450a037227 */ /* 0x000fc800078e00ff */
[----:B------:R-:W-:Y:S02]  /*15f0*/  IMAD R35, R79, R0, R35 ;  /* 0x000000004f237224 */ /* 0x000fe400078e0223 */
[--C-:B------:R-:W-:Y:S01]  /*1600*/  @!P2 IMAD.IADD R21, R21, 0x1, -R79.reuse ;  /* 0x000000011515a824 */ /* 0x100fe200078e0a4f */
[C---:B------:R-:W-:Y:S01]  /*1610*/  ISETP.GT.U32.AND P2, PT, R79.reuse, R24, PT ;  /* 0x000000184f00720c */ /* 0x040fe20003f44070 */
[----:B------:R-:W-:Y:S01]  /*1620*/  @!P6 IMAD.IADD R22, R22, 0x1, -R79 ;  /* 0x000000011616e824 */ /* 0x000fe200078e0a4f */
[----:B------:R-:W-:Y:S01]  /*1630*/  ISETP.GT.U32.AND P6, PT, R79, R27, PT ;  /* 0x0000001b4f00720c */ /* 0x000fe20003fc4070 */
[----:B------:R-:W-:-:S04]  /*1640*/  IMAD.HI.U32 R0, R10, R67, RZ ;  /* 0x000000430a007227 */ /* 0x000fc800078e00ff */
[----:B------:R-:W-:Y:S02]  /*1650*/  IMAD.MOV R38, RZ, RZ, -R3 ;  /* 0x000000ffff267224 */ /* 0x000fe400078e0a03 */
[----:B------:R-:W-:Y:S01]  /*1660*/  @!P0 IMAD.IADD R23, R23, 0x1, -R79 ;  /* 0x0000000117178824 */ /* 0x000fe200078e0a4f */
[C---:B------:R-:W-:Y:S01]  /*1670*/  ISETP.GT.U32.AND P0, PT, R79.reuse, R32, PT ;  /* 0x000000204f00720c */ /* 0x040fe20003f04070 */
[----:B------:R-:W-:Y:S02]  /*1680*/  IMAD.MOV R0, RZ, RZ, -R0 ;  /* 0x000000ffff007224 */ /* 0x000fe400078e0a00 */
[----:B------:R-:W-:Y:S01]  /*1690*/  IMAD R69, R79, R38, R69 ;  /* 0x000000264f457224 */ /* 0x000fe200078e0245 */
[----:B------:R-:W-:Y:S01]  /*16a0*/  LOP3.LUT R38, R65, 0x74, RZ, 0xfc, !PT ;  /* 0x0000007441267812 */ /* 0x000fe200078efcff */
[----:B------:R-:W-:-:S03]  /*16b0*/  IMAD.HI.U32 R2, R10, R71, RZ ;  /* 0x000000470a027227 */ /* 0x000fc600078e00ff */
[----:B------:R-:W-:Y:S01]  /*16c0*/  IABS R74, R38 ;  /* 0x00000026004a7213 */ /* 0x000fe20000000000 */
[----:B------:R-:W-:Y:S01]  /*16d0*/  IMAD R67, R79, R0, R67 ;  /* 0x000000004f437224 */ /* 0x000fe200078e0243 */
[----:B------:R-:W-:Y:S01]  /*16e0*/  LEA.HI R0, R66, R8, RZ, 0x1a ;  /* 0x0000000842007211 */ /* 0x000fe200078fd0ff */
[----:B------:R-:W-:Y:S02]  /*16f0*/  IMAD.MOV R2, RZ, RZ, -R2 ;  /* 0x000000ffff027224 */ /* 0x000fe400078e0a02 */
[--C-:B------:R-:W-:Y:S02]  /*1700*/  @!P5 IMAD.IADD R31, R31, 0x1, -R79.reuse ;  /* 0x000000011f1fd824 */ /* 0x100fe400078e0a4f */
[----:B------:R-:W-:Y:S01]  /*1710*/  @!P4 IMAD.IADD R25, R25, 0x1, -R79 ;  /* 0x000000011919c824 */ /* 0x000fe200078e0a4f */
[C---:B------:R-:W-:Y:S01]  /*1720*/  ISETP.GT.U32.AND P4, PT, R79.reuse, R34, PT ;  /* 0x000000224f00720c */ /* 0x040fe20003f84070 */
[C---:B------:R-:W-:Y:S01]  /*1730*/  IMAD R71, R79.reuse, R2, R71 ;  /* 0x000000024f477224 */ /* 0x040fe200078e0247 */
[C---:B------:R-:W-:Y:S01]  /*1740*/  ISETP.GT.U32.AND P5, PT, R79.reuse, R31, PT ;  /* 0x0000001f4f00720c */ /* 0x040fe20003fa4070 */
[--C-:B------:R-:W-:Y:S01]  /*1750*/  @!P2 IMAD.IADD R24, R24, 0x1, -R79.reuse ;  /* 0x000000011818a824 */ /* 0x100fe200078e0a4f */
[----:B------:R-:W-:Y:S01]  /*1760*/  ISETP.GT.U32.AND P2, PT, R79, R33, PT ;  /* 0x000000214f00720c */ /* 0x000fe20003f44070 */
[----:B------:R-:W-:Y:S01]  /*1770*/  @!P6 IMAD.IADD R27, R27, 0x1, -R79 ;  /* 0x000000011b1be824 */ /* 0x000fe200078e0a4f */
[----:B------:R-:W-:Y:S01]  /*1780*/  ISETP.GT.U32.AND P6, PT, R79, R67, PT ;  /* 0x000000434f00720c */ /* 0x000fe20003fc4070 */
[----:B------:R-:W-:-:S02]  /*1790*/  VIADD R36, R0, 0x4c ;  /* 0x0000004c00247836 */ /* 0x000fc40000000000 */
[----:B------:R-:W-:-:S03]  /*17a0*/  IMAD.HI.U32 R2, R10, R73, RZ ;  /* 0x000000490a027227 */ /* 0x000fc600078e00ff */
[----:B------:R-:W-:Y:S01]  /*17b0*/  IABS R8, R36 ;  /* 0x0000002400087213 */ /* 0x000fe20000000000 */
[----:B------:R-:W-:-:S04]  /*17c0*/  IMAD.HI.U32 R3, R10, R74, RZ ;  /* 0x0000004a0a037227 */ /* 0x000fc800078e00ff */
[--C-:B------:R-:W-:Y:S01]  /*17d0*/  @!P3 IMAD.IADD R26, R26, 0x1, -R79.reuse ;  /* 0x000000011a1ab824 */ /* 0x100fe200078e0a4f */
[C---:B------:R-:W-:Y:S01]  /*17e0*/  ISETP.GT.U32.AND P3, PT, R79.reuse, R35, PT ;  /* 0x000000234f00720c */ /* 0x040fe20003f64070 */
[----:B------:R-:W-:Y:S01]  /*17f0*/  @!P0 IMAD.IADD R32, R32, 0x1, -R79 ;  /* 0x0000000120208824 */ /* 0x000fe200078e0a4f */
[----:B------:R-:W-:Y:S01]  /*1800*/  ISETP.GT.U32.AND P0, PT, R79, R70, PT ;  /* 0x000000464f00720c */ /* 0x000fe20003f04070 */
[----:B------:R-:W-:Y:S02]  /*1810*/  IMAD.MOV R68, RZ, RZ, -R2 ;  /* 0x000000ffff447224 */ /* 0x000fe400078e0a02 */
[----:B------:R-:W-:Y:S02]  /*1820*/  IMAD.MOV R72, RZ, RZ, -R3 ;  /* 0x000000ffff487224 */ /* 0x000fe400078e0a03 */
[----:B------:R-:W-:-:S04]  /*1830*/  IMAD.HI.U32 R3, R10, R75, RZ ;  /* 0x0000004b0a037227 */ /* 0x000fc800078e00ff */
[C---:B------:R-:W-:Y:S02]  /*1840*/  IMAD R73, R79.reuse, R68, R73 ;  /* 0x000000444f497224 */ /* 0x040fe400078e0249 */
[----:B------:R-:W-:Y:S02]  /*1850*/  IMAD.MOV R68, RZ, RZ, -R3 ;  /* 0x000000ffff447224 */ /* 0x000fe400078e0a03 */
[----:B------:R-:W-:Y:S01]  /*1860*/  @!P4 IMAD.IADD R34, R34, 0x1, -R79 ;  /* 0x000000012222c824 */ /* 0x000fe200078e0a4f */
[----:B------:R-:W-:Y:S01]  /*1870*/  ISETP.GT.U32.AND P4, PT, R79, R32, PT ;  /* 0x000000204f00720c */ /* 0x000fe20003f84070 */
[----:B------:R-:W-:-:S04]  /*1880*/  IMAD.HI.U32 R2, R10, R8, RZ ;  /* 0x000000080a027227 */ /* 0x000fc800078e00ff */
[----:B------:R-:W-:Y:S02]  /*1890*/  VIADD R3, R0, 0x5c ;  /* 0x0000005c00037836 */ /* 0x000fe40000000000 */
[--C-:B------:R-:W-:Y:S01]  /*18a0*/  @!P5 IMAD.IADD R31, R31, 0x1, -R79.reuse ;  /* 0x000000011f1fd824 */ /* 0x100fe200078e0a4f */
[----:B------:R-:W-:Y:S01]  /*18b0*/  ISETP.GT.U32.AND P5, PT, R79, R69, PT ;  /* 0x000000454f00720c */ /* 0x000fe20003fa4070 */
[--C-:B------:R-:W-:Y:S01]  /*18c0*/  @!P2 IMAD.IADD R33, R33, 0x1, -R79.reuse ;  /* 0x000000012121a824 */ /* 0x100fe200078e0a4f */
[----:B------:R-:W-:Y:S01]  /*18d0*/  ISETP.GT.U32.AND P2, PT, R79, R71, PT ;  /* 0x000000474f00720c */ /* 0x000fe20003f44070 */
[----:B------:R-:W-:Y:S01]  /*18e0*/  @!P6 IMAD.IADD R67, R67, 0x1, -R79 ;  /* 0x000000014343e824 */ /* 0x000fe200078e0a4f */
[C---:B------:R-:W-:Y:S01]  /*18f0*/  ISETP.GT.U32.AND P6, PT, R79.reuse, R34, PT ;  /* 0x000000224f00720c */ /* 0x040fe20003fc4070 */
[----:B------:R-:W-:Y:S01]  /*1900*/  IMAD R74, R79, R72, R74 ;  /* 0x000000484f4a7224 */ /* 0x000fe200078e024a */
[----:B------:R-:W-:Y:S01]  /*1910*/  IABS R72, R3 ;  /* 0x0000000300487213 */ /* 0x000fe20000000000 */
[----:B------:R-:W-:-:S02]  /*1920*/  IMAD.MOV R2, RZ, RZ, -R2 ;  /* 0x000000ffff027224 */ /* 0x000fc400078e0a02 */
[--C-:B------:R-:W-:Y:S01]  /*1930*/  @!P3 IMAD.IADD R35, R35, 0x1, -R79.reuse ;  /* 0x000000012323b824 */ /* 0x100fe200078e0a4f */
[C---:B------:R-:W-:Y:S01]  /*1940*/  ISETP.GT.U32.AND P3, PT, R79.reuse, R33, PT ;  /* 0x000000214f00720c */ /* 0x040fe20003f64070 */
[----:B------:R-:W-:Y:S01]  /*1950*/  @!P0 IMAD.IADD R70, R70, 0x1, -R79 ;  /* 0x0000000146468824 */ /* 0x000fe200078e0a4f */
[C---:B------:R-:W-:Y:S01]  /*1960*/  ISETP.GT.U32.AND P0, PT, R79.reuse, R67, PT ;  /* 0x000000434f00720c */ /* 0x040fe20003f04070 */
[C---:B------:R-:W-:Y:S02]  /*1970*/  IMAD R8, R79.reuse, R2, R8 ;  /* 0x000000024f087224 */ /* 0x040fe400078e0208 */
[----:B------:R-:W-:Y:S02]  /*1980*/  IMAD R75, R79, R68, R75 ;  /* 0x000000444f4b7224 */ /* 0x000fe400078e024b */
[----:B------:R-:W-:Y:S02]  /*1990*/  VIADD R2, R0, 0x6c ;  /* 0x0000006c00027836 */ /* 0x000fe40000000000 */
[----:B------:R-:W-:-:S03]  /*19a0*/  IMAD.HI.U32 R68, R10, R72, RZ ;  /* 0x000000480a447227 */ /* 0x000fc600078e00ff */
[----:B------:R-:W-:Y:S01]  /*19b0*/  IABS R76, R2 ;  /* 0x00000002004c7213 */ /* 0x000fe20000000000 */
[----:B------:R-:W-:Y:S02]  /*19c0*/  IMAD.MOV R68, RZ, RZ, -R68 ;  /* 0x000000ffff447224 */ /* 0x000fe400078e0a44 */
[--C-:B------:R-:W-:Y:S01]  /*19d0*/  @!P5 IMAD.IADD R69, R69, 0x1, -R79.reuse ;  /* 0x000000014545d824 */ /* 0x100fe200078e0a4f */
[----:B------:R-:W-:Y:S01]  /*19e0*/  ISETP.GT.U32.AND P5, PT, R79, R35, PT ;  /* 0x000000234f00720c */ /* 0x000fe20003fa4070 */
[--C-:B------:R-:W-:Y:S02]  /*19f0*/  @!P2 IMAD.IADD R71, R71, 0x1, -R79.reuse ;  /* 0x000000014747a824 */ /* 0x100fe400078e0a4f */
[--C-:B------:R-:W-:Y:S01]  /*1a00*/  @!P4 IMAD.IADD R32, R32, 0x1, -R79.reuse ;  /* 0x000000012020c824 */ /* 0x100fe200078e0a4f */
[C---:B------:R-:W-:Y:S01]  /*1a10*/  ISETP.GT.U32.AND P4, PT, R79.reuse, R70, PT ;  /* 0x000000464f00720c */ /* 0x040fe20003f84070 */
[----:B------:R-:W-:Y:S01]  /*1a20*/  @!P6 IMAD.IADD R34, R34, 0x1, -R79 ;  /* 0x000000012222e824 */ /* 0x000fe200078e0a4f */
[C---:B------:R-:W-:Y:S01]  /*1a30*/  ISETP.GT.U32.AND P6, PT, R79.reuse, R73, PT ;  /* 0x000000494f00720c */ /* 0x040fe20003fc4070 */
[C---:B------:R-:W-:Y:S01]  /*1a40*/  IMAD R68, R79.reuse, R68, R72 ;  /* 0x000000444f447224 */ /* 0x040fe200078e0248 */
[----:B------:R-:W-:Y:S01]  /*1a50*/  ISETP.GT.U32.AND P2, PT, R79, R69, PT ;  /* 0x000000454f00720c */ /* 0x000fe20003f44070 */
[----:B------:R-:W-:-:S04]  /*1a60*/  IMAD.HI.U32 R72, R10, R76, RZ ;  /* 0x0000004c0a487227 */ /* 0x000fc800078e00ff */
[--C-:B------:R-:W-:Y:S01]  /*1a70*/  @!P3 IMAD.IADD R33, R33, 0x1, -R79.reuse ;  /* 0x000000012121b824 */ /* 0x100fe200078e0a4f */
[----:B------:R-:W-:Y:S01]  /*1a80*/  ISETP.GT.U32.AND P3, PT, R79, R71, PT ;  /* 0x000000474f00720c */ /* 0x000fe20003f64070 */
[--C-:B------:R-:W-:Y:S01]  /*1a90*/  @!P0 IMAD.IADD R67, R67, 0x1, -R79.reuse ;  /* 0x0000000143438824 */ /* 0x100fe200078e0a4f */
[C---:B------:R-:W-:Y:S01]  /*1aa0*/  ISETP.GT.U32.AND P0, PT, R79.reuse, R75, PT ;  /* 0x0000004b4f00720c */ /* 0x040fe20003f04070 */
[----:B------:R-:W-:Y:S02]  /*1ab0*/  IMAD.MOV R72, RZ, RZ, -R72 ;  /* 0x000000ffff487224 */ /* 0x000fe400078e0a48 */
[----:B------:R-:W-:Y:S02]  /*1ac0*/  VIADD R0, R0, 0x7c ;  /* 0x0000007c00007836 */ /* 0x000fe40000000000 */
[----:B------:R-:W-:Y:S02]  /*1ad0*/  IMAD R72, R79, R72, R76 ;  /* 0x000000484f487224 */ /* 0x000fe400078e024c */
[--C-:B------:R-:W-:Y:S01]  /*1ae0*/  @!P5 IMAD.IADD R35, R35, 0x1, -R79.reuse ;  /* 0x000000012323d824 */ /* 0x100fe200078e0a4f */
[----:B------:R-:W-:Y:S01]  /*1af0*/  IABS R76, R0 ;  /* 0x00000000004c7213 */ /* 0x000fe20000000000 */
[--C-:B------:R-:W-:Y:S01]  /*1b00*/  @!P4 IMAD.IADD R70, R70, 0x1, -R79.reuse ;  /* 0x000000014646c824 */ /* 0x100fe200078e0a4f */
[----:B------:R-:W-:Y:S01]  /*1b10*/  ISETP.GT.U32.AND P5, PT, R79, R74, PT ;  /* 0x0000004a4f00720c */ /* 0x000fe20003fa4070 */
[----:B------:R-:W-:Y:S01]  /*1b20*/  @!P6 IMAD.IADD R73, R73, 0x1, -R79 ;  /* 0x000000014949e824 */ /* 0x000fe200078e0a4f */
[C---:B------:R-:W-:Y:S01]  /*1b30*/  ISETP.GT.U32.AND P4, PT, R79.reuse, R8, PT ;  /* 0x000000084f00720c */ /* 0x040fe20003f84070 */
[----:B------:R-:W-:Y:S01]  /*1b40*/  IMAD.HI.U32 R10, R10, R76, RZ ;  /* 0x0000004c0a0a7227 */ /* 0x000fe200078e00ff */
[----:B------:R-:W-:-:S03]  /*1b50*/  ISETP.GT.U32.AND P6, PT, R79, R72, PT ;  /* 0x000000484f00720c */ /* 0x000fc60003fc4070 */
[--C-:B------:R-:W-:Y:S01]  /*1b60*/  @!P3 IMAD.IADD R71, R71, 0x1, -R79.reuse ;  /* 0x000000014747b824 */ /* 0x100fe200078e0a4f */
[----:B------:R-:W-:Y:S01]  /*1b70*/  ISETP.GT.U32.AND P3, PT, R79, R68, PT ;  /* 0x000000444f00720c */ /* 0x000fe20003f64070 */
[--C-:B------:R-:W-:Y:S01]  /*1b80*/  @!P0 IMAD.IADD R75, R75, 0x1, -R79.reuse ;  /* 0x000000014b4b8824 */ /* 0x100fe200078e0a4f */
[C---:B------:R-:W-:Y:S01]  /*1b90*/  ISETP.GT.U32.AND P0, PT, R79.reuse, R73, PT ;  /* 0x000000494f00720c */ /* 0x040fe20003f04070 */
[----:B------:R-:W-:Y:S02]  /*1ba0*/  IMAD.MOV R10, RZ, RZ, -R10 ;  /* 0x000000ffff0a7224 */ /* 0x000fe400078e0a0a */
[--C-:B------:R-:W-:Y:S02]  /*1bb0*/  @!P5 IMAD.IADD R74, R74, 0x1, -R79.reuse ;  /* 0x000000014a4ad824 */ /* 0x100fe400078e0a4f */
[----:B------:R-:W-:Y:S02]  /*1bc0*/  IMAD R10, R79, R10, R76 ;  /* 0x0000000a4f0a7224 */ /* 0x000fe400078e024c */
[--C-:B------:R-:W-:Y:S01]  /*1bd0*/  @!P4 IMAD.IADD R8, R8, 0x1, -R79.reuse ;  /* 0x000000010808c824 */ /* 0x100fe200078e0a4f */
[----:B------:R-:W-:Y:S01]  /*1be0*/  ISETP.GE.AND P4, PT, R41, RZ, PT ;  /* 0x000000ff2900720c */ /* 0x000fe20003f86270 */
[--C-:B------:R-:W-:Y:S01]  /*1bf0*/  @!P2 IMAD.IADD R69, R69, 0x1, -R79.reuse ;  /* 0x000000014545a824 */ /* 0x100fe200078e0a4f */
[C---:B------:R-:W-:Y:S01]  /*1c00*/  ISETP.GT.U32.AND P5, PT, R79.reuse, R10, PT ;  /* 0x0000000a4f00720c */ /* 0x040fe20003fa4070 */
[--C-:B------:R-:W-:Y:S01]  /*1c10*/  @!P3 IMAD.IADD R68, R68, 0x1, -R79.reuse ;  /* 0x000000014444b824 */ /* 0x100fe200078e0a4f */
[----:B------:R-:W-:Y:S01]  /*1c20*/  ISETP.GT.U32.AND P2, PT, R79, R30, PT ;  /* 0x0000001e4f00720c */ /* 0x000fe20003f44070 */
[--C-:B------:R-:W-:Y:S01]  /*1c30*/  @!P0 IMAD.IADD R73, R73, 0x1, -R79.reuse ;  /* 0x0000000149498824 */ /* 0x100fe200078e0a4f */
[C---:B------:R-:W-:Y:S01]  /*1c40*/  ISETP.GT.U32.AND P3, PT, R79.reuse, R75, PT ;  /* 0x0000004b4f00720c */ /* 0x040fe20003f64070 */
[----:B------:R-:W-:Y:S01]  /*1c50*/  IMAD.MOV.U32 R76, RZ, RZ, R6 ;  /* 0x000000ffff4c7224 */ /* 0x000fe200078e0006 */
[----:B------:R-:W-:Y:S01]  /*1c60*/  ISETP.GT.U32.AND P0, PT, R79, R8, PT ;  /* 0x000000084f00720c */ /* 0x000fe20003f04070 */
[----:B------:R-:W-:-:S02]  /*1c70*/  @!P6 IMAD.IADD R72, R72, 0x1, -R79 ;  /* 0x000000014848e824 */ /* 0x000fc400078e0a4f */
[----:B------:R-:W-:Y:S01]  /*1c80*/  IMAD.MOV.U32 R6, RZ, RZ, R15 ;  /* 0x000000ffff067224 */ /* 0x000fe200078e000f */
[----:B------:R-:W-:Y:S01]  /*1c90*/  LOP3.LUT R15, RZ, R29, RZ, 0x33, !PT ;  /* 0x0000001dff0f7212 */ /* 0x000fe200078e33ff */
[----:B------:R-:W-:Y:S01]  /*1ca0*/  @!P4 IMAD.MOV R76, RZ, RZ, -R76 ;  /* 0x000000ffff4cc224 */ /* 0x000fe200078e0a4c */
[C---:B------:R-:W-:Y:S01]  /*1cb0*/  ISETP.GT.U32.AND P4, PT, R79.reuse, R72, PT ;  /* 0x000000484f00720c */ /* 0x040fe20003f84070 */
[--C-:B------:R-:W-:Y:S02]  /*1cc0*/  @!P5 IMAD.IADD R10, R10, 0x1, -R79.reuse ;  /* 0x000000010a0ad824 */ /* 0x100fe400078e0a4f */
[--C-:B------:R-:W-:Y:S01]  /*1cd0*/  @!P2 IMAD.IADD R30, R30, 0x1, -R79.reuse ;  /* 0x000000011e1ea824 */ /* 0x100fe200078e0a4f */
[----:B------:R-:W-:Y:S01]  /*1ce0*/  ISETP.GT.U32.AND P2, PT, R79, R74, PT ;  /* 0x0000004a4f00720c */ /* 0x000fe20003f44070 */
[--C-:B------:R-:W-:Y:S01]  /*1cf0*/  @!P3 IMAD.IADD R75, R75, 0x1, -R79.reuse ;  /* 0x000000014b4bb824 */ /* 0x100fe200078e0a4f */
[----:B------:R-:W-:Y:S01]  /*1d00*/  ISETP.GT.U32.AND P5, PT, R79, R10, PT ;  /* 0x0000000a4f00720c */ /* 0x000fe20003fa4070 */
[--C-:B------:R-:W-:Y:S01]  /*1d10*/  @!P0 IMAD.IADD R8, R8, 0x1, -R79.reuse ;  /* 0x0000000108088824 */ /* 0x100fe200078e0a4f */
[----:B------:R-:W-:Y:S01]  /*1d20*/  ISETP.NE.AND P3, PT, R28, RZ, PT ;  /* 0x000000ff1c00720c */ /* 0x000fe20003f65270 */
[-C--:B------:R-:W-:Y:S01]  /*1d30*/  IMAD R129, R7, R126.reuse, RZ ;  /* 0x0000007e07817224 */ /* 0x080fe200078e02ff */
[----:B------:R-:W-:Y:S01]  /*1d40*/  ISETP.GE.AND P0, PT, R64, RZ, PT ;  /* 0x000000ff4000720c */ /* 0x000fe20003f06270 */
[----:B------:R-:W-:Y:S01]  /*1d50*/  IMAD R131, R9, R126, RZ ;  /* 0x0000007e09837224 */ /* 0x000fe200078e02ff */
[----:B------:R-:W-:Y:S01]  /*1d60*/  BAR.SYNC.DEFER_BLOCKING 0x0 ;  /* 0x0000000000007b1d */ /* 0x000fe20000010000 */
[----:B------:R-:W-:Y:S01]  /*1d70*/  ISETP.GT.U32.AND P6, PT, R79, R30, PT ;  /* 0x0000001e4f00720c */ /* 0x000fe20003fc4070 */
[----:B------:R-:W-:Y:S01]  /*1d80*/  @!P4 IMAD.IADD R72, R72, 0x1, -R79 ;  /* 0x000000014848c824 */ /* 0x000fe200078e0a4f */
[----:B------:R-:W-:Y:S01]  /*1d90*/  ISETP.GE.AND P4, PT, R62, RZ, PT ;  /* 0x000000ff3e00720c */ /* 0x000fe20003f86270 */
[----:B------:R-:W-:-:S02]  /*1da0*/  IMAD R125, R11, R126, RZ ;  /* 0x0000007e0b7d7224 */ /* 0x000fc400078e02ff */
[--C-:B------:R-:W-:Y:S01]  /*1db0*/  @!P2 IMAD.IADD R74, R74, 0x1, -R79.reuse ;  /* 0x000000014a4aa824 */ /* 0x100fe200078e0a4f */
[----:B------:R-:W-:Y:S01]  /*1dc0*/  ISETP.GT.U32.AND P2, PT, R79, R68, PT ;  /* 0x000000444f00720c */ /* 0x000fe20003f44070 */
[--C-:B------:R-:W-:Y:S01]  /*1dd0*/  @!P5 IMAD.IADD R10, R10, 0x1, -R79.reuse ;  /* 0x000000010a0ad824 */ /* 0x100fe200078e0a4f */
[----:B------:R-:W-:Y:S01]  /*1de0*/  @!P3 LOP3.LUT R76, RZ, R28, RZ, 0x33, !PT ;  /* 0x0000001cff4cb212 */ /* 0x000fe200078e33ff */
[----:B------:R-:W-:Y:S01]  /*1df0*/  IMAD R28, R4, R127, RZ ;  /* 0x0000007f041c7224 */ /* 0x000fe200078e02ff */
[----:B------:R-:W-:Y:S01]  /*1e00*/  ISETP.GE.AND P3, PT, R61, RZ, PT ;  /* 0x000000ff3d00720c */ /* 0x000fe20003f66270 */
[----:B------:R-:W-:Y:S01]  /*1e10*/  @!P0 IMAD.MOV R14, RZ, RZ, -R14 ;  /* 0x000000ffff0e8224 */ /* 0x000fe200078e0a0e */
[----:B------:R-:W-:Y:S01]  /*1e20*/  ISETP.GE.AND P5, PT, R60, RZ, PT ;  /* 0x000000ff3c00720c */ /* 0x000fe20003fa6270 */
[----:B------:R-:W-:Y:S01]  /*1e30*/  @!P6 IMAD.IADD R30, R30, 0x1, -R79 ;  /* 0x000000011e1ee824 */ /* 0x000fe200078e0a4f */
[----:B------:R-:W-:Y:S01]  /*1e40*/  ISETP.GE.AND P0, PT, R59, RZ, PT ;  /* 0x000000ff3b00720c */ /* 0x000fe20003f06270 */
[----:B------:R-:W-:Y:S01]  /*1e50*/  @!P4 IMAD.MOV R16, RZ, RZ, -R16 ;  /* 0x000000ffff10c224 */ /* 0x000fe200078e0a10 */
[----:B------:R-:W-:-:S02]  /*1e60*/  ISETP.GE.AND P6, PT, R65, RZ, PT ;  /* 0x000000ff4100720c */ /* 0x000fc40003fc6270 */
[----:B------:R-:W-:Y:S01]  /*1e70*/  ISETP.GE.AND P4, PT, R57, RZ, PT ;  /* 0x000000ff3900720c */ /* 0x000fe20003f86270 */
[----:B------:R-:W-:Y:S01]  /*1e80*/  @!P2 IMAD.IADD R68, R68, 0x1, -R79 ;  /* 0x000000014444a824 */ /* 0x000fe200078e0a4f */
[----:B------:R-:W-:-:S03]  /*1e90*/  ISETP.GE.AND P2, PT, R63, RZ, PT ;  /* 0x000000ff3f00720c */ /* 0x000fc60003f46270 */
[----:B------:R-:W-:Y:S01]  /*1ea0*/  @!P3 IMAD.MOV R17, RZ, RZ, -R17 ;  /* 0x000000ffff11b224 */ /* 0x000fe200078e0a11 */
[----:B------:R-:W-:Y:S01]  /*1eb0*/  ISETP.GE.AND P3, PT, R56, RZ, PT ;  /* 0x000000ff3800720c */ /* 0x000fe20003f66270 */
[----:B------:R-:W-:Y:S01]  /*1ec0*/  @!P5 IMAD.MOV R18, RZ, RZ, -R18 ;  /* 0x000000ffff12d224 */ /* 0x000fe200078e0a12 */
[----:B------:R-:W-:Y:S01]  /*1ed0*/  ISETP.GE.AND P5, PT, R55, RZ, PT ;  /* 0x000000ff3700720c */ /* 0x000fe20003fa6270 */
[----:B------:R-:W-:Y:S01]  /*1ee0*/  @!P0 IMAD.MOV R19, RZ, RZ, -R19 ;  /* 0x000000ffff138224 */ /* 0x000fe200078e0a13 */
[----:B------:R-:W-:Y:S01]  /*1ef0*/  ISETP.GE.AND P0, PT, R54, RZ, PT ;  /* 0x000000ff3600720c */ /* 0x000fe20003f06270 */
[----:B------:R-:W-:Y:S01]  /*1f00*/  @!P6 IMAD.MOV R12, RZ, RZ, -R12 ;  /* 0x000000ffff0ce224 */ /* 0x000fe200078e0a0c */
[----:B------:R-:W-:Y:S01]  /*1f10*/  ISETP.GE.AND P6, PT, R0, RZ, PT ;  /* 0x000000ff0000720c */ /* 0x000fe20003fc6270 */
[----:B------:R-:W-:Y:S01]  /*1f20*/  @!P4 IMAD.MOV R21, RZ, RZ, -R21 ;  /* 0x000000ffff15c224 */ /* 0x000fe200078e0a15 */
[----:B------:R-:W-:Y:S01]  /*1f30*/  ISETP.NE.AND P4, PT, R29, RZ, PT ;  /* 0x000000ff1d00720c */ /* 0x000fe20003f85270 */
[----:B------:R-:W-:Y:S01]  /*1f40*/  @!P2 IMAD.MOV R6, RZ, RZ, -R6 ;  /* 0x000000ffff06a224 */ /* 0x000fe200078e0a06 */
[----:B------:R-:W-:-:S02]  /*1f50*/  ISETP.GE.AND P2, PT, R58, RZ, PT ;  /* 0x000000ff3a00720c */ /* 0x000fc40003f46270 */
[----:B------:R-:W-:Y:S01]  /*1f60*/  SEL R12, R15, R12, !P4 ;  /* 0x0000000c0f0c7207 */ /* 0x000fe20006000000 */
[----:B------:R-:W-:Y:S01]  /*1f70*/  @!P3 IMAD.MOV R22, RZ, RZ, -R22 ;  /* 0x000000ffff16b224 */ /* 0x000fe200078e0a16 */
[----:B------:R-:W-:Y:S01]  /*1f80*/  ISETP.GE.AND P3, PT, R52, RZ, PT ;  /* 0x000000ff3400720c */ /* 0x000fe20003f66270 */
[----:B------:R-:W-:Y:S01]  /*1f90*/  @!P5 IMAD.MOV R23, RZ, RZ, -R23 ;  /* 0x000000ffff17d224 */ /* 0x000fe200078e0a17 */
[----:B------:R-:W-:Y:S01]  /*1fa0*/  ISETP.GE.AND P5, PT, R51, RZ, PT ;  /* 0x000000ff3300720c */ /* 0x000fe20003fa6270 */
[----:B------:R-:W-:Y:S01]  /*1fb0*/  @!P0 IMAD.MOV R24, RZ, RZ, -R24 ;  /* 0x000000ffff188224 */ /* 0x000fe200078e0a18 */
[----:B------:R-:W-:Y:S01]  /*1fc0*/  ISETP.GE.AND P0, PT, R50, RZ, PT ;  /* 0x000000ff3200720c */ /* 0x000fe20003f06270 */
[----:B------:R-:W-:Y:S01]  /*1fd0*/  @!P6 IMAD.MOV R10, RZ, RZ, -R10 ;  /* 0x000000ffff0ae224 */ /* 0x000fe200078e0a0a */
[C---:B------:R-:W-:Y:S01]  /*1fe0*/  SEL R29, R15.reuse, R6, !P4 ;  /* 0x000000060f1d7207 */ /* 0x040fe20006000000 */
[----:B----4-:R-:W-:Y:S01]  /*1ff0*/  IMAD R6, R76, UR4, RZ ;  /* 0x000000044c067c24 */ /* 0x010fe2000f8e02ff */
[----:B------:R-:W-:Y:S01]  /*2000*/  SEL R14, R15, R14, !P4 ;  /* 0x0000000e0f0e7207 */ /* 0x000fe20006000000 */
[----:B------:R-:W-:Y:S01]  /*2010*/  @!P2 IMAD.MOV R20, RZ, RZ, -R20 ;  /* 0x000000ffff14a224 */ /* 0x000fe200078e0a14 */
[----:B------:R-:W-:Y:S01]  /*2020*/  ISETP.GE.AND P2, PT, R53, RZ, PT ;  /* 0x000000ff3500720c */ /* 0x000fe20003f46270 */
[----:B------:R-:W-:Y:S01]  /*2030*/  USHF.L.U32 UR4, UR9, 0x15, URZ ;  /* 0x0000001509047899 */ /* 0x000fe200080006ff */
[----:B------:R-:W-:Y:S01]  /*2040*/  SEL R16, R15, R16, !P4 ;  /* 0x000000100f107207 */ /* 0x000fe20006000000 */
[----:B------:R-:W-:Y:S01]  /*2050*/  @!P3 IMAD.MOV R26, RZ, RZ, -R26 ;  /* 0x000000ffff1ab224 */ /* 0x000fe200078e0a1a */
[----:B------:R-:W-:Y:S01]  /*2060*/  ISETP.GE.AND P3, PT, R48, RZ, PT ;  /* 0x000000ff3000720c */ /* 0x000fe20003f66270 */
[----:B------:R-:W-:Y:S01]  /*2070*/  @!P5 IMAD.MOV R27, RZ, RZ, -R27 ;  /* 0x000000ffff1bd224 */ /* 0x000fe200078e0a1b */
[----:B------:R-:W-:Y:S01]  /*2080*/  ISETP.GE.AND P5, PT, R47, RZ, PT ;  /* 0x000000ff2f00720c */ /* 0x000fe20003fa6270 */
[----:B------:R-:W-:Y:S01]  /*2090*/  @!P0 IMAD.MOV R30, RZ, RZ, -R30 ;  /* 0x000000ffff1e8224 */ /* 0x000fe200078e0a1e */
[----:B------:R-:W-:Y:S01]  /*20a0*/  ISETP.GE.AND P0, PT, R46, RZ, PT ;  /* 0x000000ff2e00720c */ /* 0x000fe20003f06270 */
[----:B------:R-:W-:Y:S01]  /*20b0*/  ULOP3.LUT UR4, UR4, 0x600000, URZ, 0xc0, !UPT ;  /* 0x0060000004047892 */ /* 0x000fe2000f8ec0ff */
[C---:B------:R-:W-:Y:S01]  /*20c0*/  SEL R77, R15.reuse, R17, !P4 ;  /* 0x000000110f4d7207 */ /* 0x040fe20006000000 */
[----:B------:R-:W-:Y:S01]  /*20d0*/  IMAD R17, R14, UR5, RZ ;  /* 0x000000050e117c24 */ /* 0x000fe2000f8e02ff */
[----:B------:R-:W-:Y:S01]  /*20e0*/  SEL R18, R15, R18, !P4 ;  /* 0x000000120f127207 */ /* 0x000fe20006000000 */
        /* <DEDUP_REMOVED lines=9> */
[----:B------:R-:W-:Y:S01]  /*2180*/  IMAD R19, R29, UR5, RZ ;  /* 0x000000051d137c24 */ /* 0x000fe2000f8e02ff */
[C---:B------:R-:W-:Y:S02]  /*2190*/  SEL R20, R15.reuse, R20, !P4 ;  /* 0x000000140f147207 */ /* 0x040fe40006000000 */
[----:B------:R-:W-:Y:S01]  /*21a0*/  SEL R79, R15, R21, !P4 ;  /* 0x000000150f4f7207 */ /* 0x000fe20006000000 */
[----:B------:R-:W-:Y:S01]  /*21b0*/  @!P2 IMAD.MOV R31, RZ, RZ, -R31 ;  /* 0x000000ffff1fa224 */ /* 0x000fe200078e0a1f */
[----:B------:R-:W-:Y:S01]  /*21c0*/  ISETP.GE.AND P2, PT, R45, RZ, PT ;  /* 0x000000ff2d00720c */ /* 0x000fe20003f46270 */
[----:B------:R-:W-:Y:S01]  /*21d0*/  IMAD R21, R16, UR5, RZ ;  /* 0x0000000510157c24 */ /* 0x000fe2000f8e02ff */
        /* <DEDUP_REMOVED lines=8> */
[----:B------:R-:W-:Y:S01]  /*2260*/  SEL R83, R15, R31, !P4 ;  /* 0x0000001f0f537207 */ /* 0x000fe20006000000 */
[----:B------:R-:W-:Y:S01]  /*2270*/  IMAD R31, R79, UR5, RZ ;  /* 0x000000054f1f7c24 */ /* 0x000fe2000f8e02ff */
        /* <DEDUP_REMOVED lines=12> */
[C---:B------:R-:W-:Y:S01]  /*2340*/  SEL R81, R15.reuse, R25, !P4 ;  /* 0x000000190f517207 */ /* 0x040fe20006000000 */
[----:B------:R-:W-:Y:S01]  /*2350*/  IMAD R25, R18, UR5, RZ ;  /* 0x0000000512197c24 */ /* 0x000fe2000f8e02ff */
[C---:B------:R-:W-:Y:S01]  /*2360*/  SEL R26, R15.reuse, R26, !P4 ;  /* 0x0000001a0f1a7207 */ /* 0x040fe20006000000 */
[----:B------:R-:W-:Y:S01]  /*2370*/  @!P2 IMAD.MOV R71, RZ, RZ, -R71 ;  /* 0x000000ffff47a224 */ /* 0x000fe200078e0a47 */
[C---:B------:R-:W-:Y:S01]  /*2380*/  SEL R82, R15.reuse, R27, !P4 ;  /* 0x0000001b0f527207 */ /* 0x040fe20006000000 */
[----:B------:R-:W-:Y:S01]  /*2390*/  IMAD R27, R78, UR5, RZ ;  /* 0x000000054e1b7c24 */ /* 0x000fe2000f8e02ff */
[C---:B------:R-:W-:Y:S01]  /*23a0*/  SEL R30, R15.reuse, R30, !P4 ;  /* 0x0000001e0f1e7207 */ /* 0x040fe20006000000 */
[----:B------:R-:W-:Y:S01]  /*23b0*/  @!P3 IMAD.MOV R8, RZ, RZ, -R8 ;  /* 0x000000ffff08b224 */ /* 0x000fe200078e0a08 */
[C---:B------:R-:W-:Y:S01]  /*23c0*/  SEL R32, R15.reuse, R32, !P4 ;  /* 0x000000200f207207 */ /* 0x040fe20006000000 */
[----:B------:R-:W-:Y:S01]  /*23d0*/  @!P5 IMAD.MOV R68, RZ, RZ, -R68 ;  /* 0x000000ffff44d224 */ /* 0x000fe200078e0a44 */
[C---:B------:R-:W-:Y:S01]  /*23e0*/  SEL R84, R15.reuse, R33, !P4 ;  /* 0x000000210f547207 */ /* 0x040fe20006000000 */
[----:B------:R-:W-:Y:S01]  /*23f0*/  @!P0 IMAD.MOV R72, RZ, RZ, -R72 ;  /* 0x000000ffff488224 */ /* 0x000fe200078e0a48 */
[C---:B------:R-:W-:Y:S01]  /*2400*/  SEL R85, R15.reuse, R34, !P4 ;  /* 0x000000220f557207 */ /* 0x040fe20006000000 */
[----:B------:R-:W-:Y:S01]  /*2410*/  IMAD R33, R22, UR5, RZ ;  /* 0x0000000516217c24 */ /* 0x000fe2000f8e02ff */
[C---:B------:R-:W-:Y:S01]  /*2420*/  SEL R87, R15.reuse, R35, !P4 ;  /* 0x000000230f577207 */ /* 0x040fe20006000000 */
[----:B------:R-:W-:Y:S01]  /*2430*/  IMAD R79, R32, UR5, RZ ;  /* 0x00000005204f7c24 */ /* 0x000fe2000f8e02ff */
[C---:B------:R-:W-:Y:S01]  /*2440*/  SEL R89, R15.reuse, R67, !P4 ;  /* 0x000000430f597207 */ /* 0x040fe20006000000 */
[----:B------:R-:W-:Y:S01]  /*2450*/  IMAD R67, R24, UR5, RZ ;  /* 0x0000000518437c24 */ /* 0x000fe2000f8e02ff */
[----:B------:R-:W-:Y:S01]  /*2460*/  SEL R93, R15, R69, !P4 ;  /* 0x000000450f5d7207 */ /* 0x000fe20006000000 */
[----:B------:R-:W-:Y:S01]  /*2470*/  IMAD R69, R81, UR5, RZ ;  /* 0x0000000551457c24 */ /* 0x000fe2000f8e02ff */
[C---:B------:R-:W-:Y:S01]  /*2480*/  SEL R95, R15.reuse, R70, !P4 ;  /* 0x000000460f5f7207 */ /* 0x040fe20006000000 */
        /* <DEDUP_REMOVED lines=11> */
[----:B------:R-:W-:Y:S01]  /*2540*/  SEL R91, R15, R68, !P4 ;  /* 0x000000440f5b7207 */ /* 0x000fe20006000000 */
[----:B------:R-:W-:Y:S01]  /*2550*/  IMAD R87, R87, UR5, RZ ;  /* 0x0000000557577c24 */ /* 0x000fe2000f8e02ff */
[C---:B------:R-:W-:Y:S01]  /*2560*/  SEL R99, R15.reuse, R72, !P4 ;  /* 0x000000480f637207 */ /* 0x040fe20006000000 */
[----:B------:R-:W-:Y:S01]  /*2570*/  IMAD R83, R8, UR5, RZ ;  /* 0x0000000508537c24 */ /* 0x000fe2000f8e02ff */
[----:B------:R-:W-:Y:S01]  /*2580*/  SEL R10, R15, R10, !P4 ;  /* 0x0000000a0f0a7207 */ /* 0x000fe20006000000 */
[----:B------:R-:W-:Y:S01]  /*2590*/  IMAD R15, R12, UR5, RZ ;  /* 0x000000050c0f7c24 */ /* 0x000fe2000f8e02ff */
[----:B-----5:R-:W-:Y:S01]  /*25a0*/  IADD3 R100, P2, PT, R28, UR18, RZ ;  /* 0x000000121c647c10 */ /* 0x020fe2000ff5e0ff */
[----:B------:R-:W-:Y:S01]  /*25b0*/  IMAD R89, R89, UR5, RZ ;  /* 0x0000000559597c24 */ /* 0x000fe2000f8e02ff */
[----:B------:R-:W-:Y:S01]  /*25c0*/  IADD3 R136, P0, PT, R6, UR16, RZ ;  /* 0x0000001006887c10 */ /* 0x000fe2000ff1e0ff */
[----:B------:R-:W-:Y:S01]  /*25d0*/  IMAD R107, R10, UR5, RZ ;  /* 0x000000050a6b7c24 */ /* 0x000fe2000f8e02ff */
[----:B------:R-:W-:Y:S01]  /*25e0*/  LEA.HI.X.SX32 R102, R28, UR19, 0x1, P2 ;  /* 0x000000131c667c11 */ /* 0x000fe200090f0eff */
[----:B------:R-:W-:Y:S01]  /*25f0*/  IMAD R93, R93, UR5, RZ ;  /* 0x000000055d5d7c24 */ /* 0x000fe2000f8e02ff */
[----:B------:R-:W-:Y:S01]  /*2600*/  LEA.HI.X.SX32 R138, R6, UR17, 0x1, P0 ;  /* 0x00000011068a7c11 */ /* 0x000fe200080f0eff */
[----:B------:R-:W-:Y:S01]  /*2610*/  IMAD R91, R91, UR5, RZ ;  /* 0x000000055b5b7c24 */ /* 0x000fe2000f8e02ff */
[-C--:B------:R-:W-:Y:S01]  /*2620*/  IADD3 R6, P2, PT, R15, R100.reuse, RZ ;  /* 0x000000640f067210 */ /* 0x080fe20007f5e0ff */
[----:B------:R-:W-:Y:S01]  /*2630*/  IMAD R95, R95, UR5, RZ ;  /* 0x000000055f5f7c24 */ /* 0x000fe2000f8e02ff */
[-C--:B------:R-:W-:Y:S01]  /*2640*/  IADD3 R8, P3, PT, R17, R100.reuse, RZ ;  /* 0x0000006411087210 */ /* 0x080fe20007f7e0ff */
[----:B------:R-:W-:Y:S01]  /*2650*/  IMAD R97, R97, UR5, RZ ;  /* 0x0000000561617c24 */ /* 0x000fe2000f8e02ff */
[-C--:B------:R-:W-:Y:S01]  /*2660*/  IADD3 R10, P4, PT, R19, R100.reuse, RZ ;  /* 0x00000064130a7210 */ /* 0x080fe20007f9e0ff */
[----:B------:R-:W-:Y:S01]  /*2670*/  IMAD R101, R101, UR5, RZ ;  /* 0x0000000565657c24 */ /* 0x000fe2000f8e02ff */
[----:B------:R-:W-:Y:S01]  /*2680*/  IADD3 R12, P5, PT, R21, R100, RZ ;  /* 0x00000064150c7210 */ /* 0x000fe20007fbe0ff */
[----:B------:R-:W-:Y:S01]  /*2690*/  IMAD R103, R103, UR5, RZ ;  /* 0x0000000567677c24 */ /* 0x000fe2000f8e02ff */
[-C--:B------:R-:W-:Y:S01]  /*26a0*/  LEA.HI.X.SX32 R15, R15, R102.reuse, 0x1, P2 ;  /* 0x000000660f0f7211 */ /* 0x080fe200010f0eff */
[----:B------:R-:W-:Y:S01]  /*26b0*/  IMAD R105, R105, UR5, RZ ;  /* 0x0000000569697c24 */ /* 0x000fe2000f8e02ff */
[-C--:B------:R-:W-:Y:S01]  /*26c0*/  LEA.HI.X.SX32 R17, R17, R102.reuse, 0x1, P3 ;  /* 0x0000006611117211 */ /* 0x080fe200018f0eff */
[----:B------:R-:W-:Y:S01]  /*26d0*/  IMAD R99, R99, UR5, RZ ;  /* 0x0000000563637c24 */ /* 0x000fe2000f8e02ff */
[----:B------:R-:W-:Y:S01]  /*26e0*/  LEA.HI.X.SX32 R19, R19, R102, 0x1, P4 ;  /* 0x0000006613137211 */ /* 0x000fe200020f0eff */
[----:B------:R-:W-:Y:S01]  /*26f0*/  USHF.L.U32 UR5, UR9, 0x4, URZ ;  /* 0x0000000409057899 */ /* 0x000fe200080006ff */
[----:B------:R-:W-:-:S02]  /*2700*/  IADD3 R18, P2, PT, R27, R100, RZ ;  /* 0x000000641b127210 */ /* 0x000fc40007f5e0ff */
[-C--:B------:R-:W-:Y:S01]  /*2710*/  IADD3 R20, P3, PT, R29, R100.reuse, RZ ;  /* 0x000000641d147210 */ /* 0x080fe20007f7e0ff */
[----:B------:R-:W-:Y:S01]  /*2720*/  ULOP3.LUT UR5, UR5, 0x40, URZ, 0xc0, !UPT ;  /* 0x0000004005057892 */ /* 0x000fe2000f8ec0ff */
[----:B------:R-:W-:Y:S02]  /*2730*/  IADD3 R22, P4, PT, R31, R100, RZ ;  /* 0x000000641f167210 */ /* 0x000fe40007f9e0ff */
[----:B------:R-:W-:Y:S02]  /*2740*/  LEA.HI.X.SX32 R21, R21, R102, 0x1, P5 ;  /* 0x0000006615157211 */ /* 0x000fe400028f0eff */
[----:B------:R-:W-:Y:S02]  /*2750*/  IADD3 R24, P5, PT, R33, R100, RZ ;  /* 0x0000006421187210 */ /* 0x000fe40007fbe0ff */
[-C--:B------:R-:W-:Y:S02]  /*2760*/  LEA.HI.X.SX32 R27, R27, R102.reuse, 0x1, P2 ;  /* 0x000000661b1b7211 */ /* 0x080fe400010f0eff */
[----:B------:R-:W-:-:S02]  /*2770*/  LEA.HI.X.SX32 R29, R29, R102, 0x1, P3 ;  /* 0x000000661d1d7211 */ /* 0x000fc400018f0eff */
[----:B------:R-:W-:Y:S02]  /*2780*/  LEA.HI.X.SX32 R31, R31, R102, 0x1, P4 ;  /* 0x000000661f1f7211 */ /* 0x000fe400020f0eff */
[-C--:B------:R-:W-:Y:S02]  /*2790*/  IADD3 R14, P6, PT, R23, R100.reuse, RZ ;  /* 0x00000064170e7210 */ /* 0x080fe40007fde0ff */
[-C--:B------:R-:W-:Y:S02]  /*27a0*/  IADD3 R16, P0, PT, R25, R100.reuse, RZ ;  /* 0x0000006419107210 */ /* 0x080fe40007f1e0ff */
[-C--:B------:R-:W-:Y:S02]  /*27b0*/  IADD3 R30, P2, PT, R69, R100.reuse, RZ ;  /* 0x00000064451e7210 */ /* 0x080fe40007f5e0ff */
[-C--:B------:R-:W-:Y:S02]  /*27c0*/  IADD3 R32, P3, PT, R71, R100.reuse, RZ ;  /* 0x0000006447207210 */ /* 0x080fe40007f7e0ff */
[----:B------:R-:W-:-:S02]  /*27d0*/  IADD3 R34, P4, PT, R73, R100, RZ ;  /* 0x0000006449227210 */ /* 0x000fc40007f9e0ff */
[----:B------:R-:W-:Y:S02]  /*27e0*/  LEA.HI.X.SX32 R33, R33, R102, 0x1, P5 ;  /* 0x0000006621217211 */ /* 0x000fe400028f0eff */
[----:B------:R-:W-:Y:S02]  /*27f0*/  IADD3 R68, P5, PT, R75, R100, RZ ;  /* 0x000000644b447210 */ /* 0x000fe40007fbe0ff */
[-C--:B------:R-:W-:Y:S02]  /*2800*/  LEA.HI.X.SX32 R23, R23, R102.reuse, 0x1, P6 ;  /* 0x0000006617177211 */ /* 0x080fe400030f0eff */
[-C--:B------:R-:W-:Y:S02]  /*2810*/  LEA.HI.X.SX32 R25, R25, R102.reuse, 0x1, P0 ;  /* 0x0000006619197211 */ /* 0x080fe400000f0eff */
[-C--:B------:R-:W-:Y:S02]  /*2820*/  LEA.HI.X.SX32 R69, R69, R102.reuse, 0x1, P2 ;  /* 0x0000006645457211 */ /* 0x080fe400010f0eff */
[----:B------:R-:W-:-:S02]  /*2830*/  LEA.HI.X.SX32 R71, R71, R102, 0x1, P3 ;  /* 0x0000006647477211 */ /* 0x000fc400018f0eff */
[----:B------:R-:W-:Y:S02]  /*2840*/  LEA.HI.X.SX32 R73, R73, R102, 0x1, P4 ;  /* 0x0000006649497211 */ /* 0x000fe400020f0eff */
[-C--:B------:R-:W-:Y:S02]  /*2850*/  IADD3 R26, P6, PT, R35, R100.reuse, RZ ;  /* 0x00000064231a7210 */ /* 0x080fe40007fde0ff */
[----:B------:R-:W-:Y:S02]  /*2860*/  IADD3 R28, P0, PT, R67, R100, RZ ;  /* 0x00000064431c7210 */ /* 0x000fe40007f1e0ff */
[----:B------:R-:W-:Y:S02]  /*2870*/  LEA.HI.X.SX32 R75, R75, R102, 0x1, P5 ;  /* 0x000000664b4b7211 */ /* 0x000fe400028f0eff */
[-C--:B------:R-:W-:Y:S02]  /*2880*/  IADD3 R70, P2, PT, R77, R100.reuse, RZ ;  /* 0x000000644d467210 */ /* 0x080fe40007f5e0ff */
[----:B------:R-:W-:-:S02]  /*2890*/  IADD3 R72, P3, PT, R79, R100, RZ ;  /* 0x000000644f487210 */ /* 0x000fc40007f7e0ff */
[-C--:B------:R-:W-:Y:S02]  /*28a0*/  IADD3 R74, P4, PT, R81, R100.reuse, RZ ;  /* 0x00000064514a7210 */ /* 0x080fe40007f9e0ff */
[----:B------:R-:W-:Y:S02]  /*28b0*/  IADD3 R76, P5, PT, R83, R100, RZ ;  /* 0x00000064534c7210 */ /* 0x000fe40007fbe0ff */
[-C--:B------:R-:W-:Y:S02]  /*28c0*/  LEA.HI.X.SX32 R35, R35, R102.reuse, 0x1, P6 ;  /* 0x0000006623237211 */ /* 0x080fe400030f0eff */
[-C--:B------:R-:W-:Y:S02]  /*28d0*/  LEA.HI.X.SX32 R67, R67, R102.reuse, 0x1, P0 ;  /* 0x0000006643437211 */ /* 0x080fe400000f0eff */
        /* <DEDUP_REMOVED lines=26> */
[-C--:B------:R-:W-:Y:S02]  /*2a80*/  LEA.HI.X.SX32 R105, R105, R102.reuse, 0x1, P4 ;  /* 0x0000006669697211 */ /* 0x080fe400020f0eff */
[----:B------:R-:W-:Y:S01]  /*2a90*/  LEA.HI.X.SX32 R107, R107, R102, 0x1, P5 ;  /* 0x000000666b6b7211 */ /* 0x000fe200028f0eff */
[----:B-1----:R-:W-:Y:S01]  /*2aa0*/  VIADD R102, R154, 0x3f ;  /* 0x0000003f9a667836 */ /* 0x002fe20000000000 */
[----:B------:R-:W-:Y:S01]  /*2ab0*/  LOP3.LUT P2, RZ, R66, 0xff, RZ, 0xc0, !PT ;  /* 0x000000ff42ff7812 */ /* 0x000fe2000784c0ff */
[----:B------:R-:W-:-:S12]  /*2ac0*/  @P1 BRA `(.L_x_5) ;  /* 0x0000000000181947 */ /* 0x000fd80003800000 */
[----:B------:R-:W-:Y:S01]  /*2ad0*/  ELECT P0, URZ, PT ;  /* 0x0000000000ff782f */ /* 0x000fe20003800000 */
[----:B------:R-:W-:Y:S01]  /*2ae0*/  IMAD.MOV.U32 R104, RZ, RZ, 0x1 ;  /* 0x00000001ff687424 */ /* 0x000fe200078e00ff */
[----:B------:R-:W-:Y:S01]  /*2af0*/  UMOV UR7, 0x40 ;  /* 0x0000004000077882 */ /* 0x000fe20000000000 */
[----:B------:R-:W-:Y:S01]  /*2b00*/  UVIRTCOUNT.DEALLOC.SMPOOL 0x80 ;  /* 0x000000800000784c */ /* 0x000fe20000000000 */
[----:B------:R-:W-:-:S09]  /*2b10*/  ULEA UR7, UR6, UR7, 0x18 ;  /* 0x0000000706077291 */ /* 0x000fd2000f8ec0ff */
[----:B------:R0:W-:Y:S03]  /*2b20*/  @P0 STS.U8 [UR7], R104 ;  /* 0x00000068ff000988 */ /* 0x0001e60008000007 */
.L_x_5:
[----:B------:R-:W-:Y:S01]  /*2b30*/  UIADD3 UR24, UPT, UPT, UR5, UR4, UR12 ;  /* 0x0000000405187290 */ /* 0x000fe2000fffe00c */
[C---:B0-----:R-:W-:Y:S01]  /*2b40*/  IADD3 R104, P3, PT, R109.reuse, R136, RZ ;  /* 0x000000886d687210 */ /* 0x041fe20007f7e0ff */
[----:B------:R-:W-:Y:S01]  /*2b50*/  VOTEU.ALL UP0, P2 ;  /* 0x0000000000ff7886 */ /* 0x000fe20001000000 */
[----:B------:R-:W-:Y:S01]  /*2b60*/  UIADD3 UR18, UPT, UPT, UR13, 0x6000, URZ ;  /* 0x000060000d127890 */ /* 0x000fe2000fffe0ff */
[----:B------:R-:W-:Y:S01]  /*2b70*/  IMAD R121, R126, 0x8, R119 ;  /* 0x000000087e797824 */ /* 0x000fe200078e0277 */
[----:B------:R-:W-:Y:S01]  /*2b80*/  LEA.HI.X.SX32 R109, R109, R138, 0x1, P3 ;  /* 0x0000008a6d6d7211 */ /* 0x000fe200018f0eff */
[----:B------:R-:W-:Y:S01]  /*2b90*/  VOTEU.ALL UP1, P2 ;  /* 0x0000000000ff7886 */ /* 0x000fe20001020000 */
[----:B------:R-:W-:-:S04]  /*2ba0*/  @!UP0 UIADD3 UR4, UPT, UPT, -UR8, 0x100000, URZ ;  /* 0x0010000008048890 */ /* 0x000fc8000fffe1ff */
[----:B------:R-:W-:Y:S02]  /*2bb0*/  @!UP0 USHF.L.U32 UR5, UR4, 0xb, URZ ;  /* 0x0000000b04058899 */ /* 0x000fe400080006ff */
[----:B------:R-:W-:Y:S01]  /*2bc0*/  @!UP0 USHF.L.U32 UR4, UR4, 0x1, URZ ;  /* 0x0000000104048899 */ /* 0x000fe200080006ff */
[C---:B------:R-:W-:Y:S01]  /*2bd0*/  IMAD R139, R126.reuse, 0x4, R121 ;  /* 0x000000047e8b7824 */ /* 0x040fe200078e0279 */
[----:B------:R-:W-:Y:S01]  /*2be0*/  STTM.16dp32bit_t0_t15.x32 tmem[UR24], RZ ;  /* 0x000000ff000079ed */ /* 0x000fe20008a80018 */
[----:B------:R-:W-:Y:S01]  /*2bf0*/  STTM.16dp32bit_t16_t31.x32 tmem[UR24+0x20], RZ ;  /* 0x000020ff000079ed */ /* 0x000fe20008aa0018 */
[----:B------:R-:W0:Y:S01]  /*2c00*/  FENCE.VIEW.ASYNC.T ;  /* 0x00000000000073c6 */ /* 0x000e220000000200 */
[-C--:B------:R-:W-:Y:S01]  /*2c10*/  IADD3 R112, P3, PT, R117, R136.reuse, RZ ;  /* 0x0000008875707210 */ /* 0x080fe20007f7e0ff */
[----:B------:R-:W-:Y:S01]  /*2c20*/  UMOV UR25, UR18 ;  /* 0x0000001200197c82 */ /* 0x000fe20008000000 */
[----:B0-----:R-:W-:Y:S01]  /*2c30*/  BAR.SYNC.DEFER_BLOCKING 0x0 ;  /* 0x0000000000007b1d */ /* 0x001fe20000010000 */
[----:B------:R-:W-:Y:S01]  /*2c40*/  IADD3 R108, P4, PT, R113, R136, RZ ;  /* 0x00000088716c7210 */ /* 0x000fe20007f9e0ff */
[----:B------:R-:W-:Y:S01]  /*2c50*/  IMAD R123, R126, 0x4, R139 ;  /* 0x000000047e7b7824 */ /* 0x000fe200078e028b */
[----:B------:R-:W-:Y:S01]  /*2c60*/  LEA.HI.X.SX32 R117, R117, R138, 0x1, P3 ;  /* 0x0000008a75757211 */ /* 0x000fe200018f0eff */
[----:B------:R-:W-:Y:S01]  /*2c70*/  IMAD R141, R13, R126, RZ ;  /* 0x0000007e0d8d7224 */ /* 0x000fe200078e02ff */
[----:B------:R-:W-:-:S02]  /*2c80*/  LEA.HI.X.SX32 R113, R113, R138, 0x1, P4 ;  /* 0x0000008a71717211 */ /* 0x000fc400020f0eff */
[-C--:B------:R-:W-:Y:S02]  /*2c90*/  IADD3 R120, P3, PT, R129, R136.reuse, RZ ;  /* 0x0000008881787210 */ /* 0x080fe40007f7e0ff */
[-C--:B------:R-:W-:Y:S02]  /*2ca0*/  IADD3 R116, P4, PT, R121, R136.reuse, RZ ;  /* 0x0000008879747210 */ /* 0x080fe40007f9e0ff */
[-C--:B------:R-:W-:Y:S02]  /*2cb0*/  IADD3 R106, P6, PT, R111, R136.reuse, RZ ;  /* 0x000000886f6a7210 */ /* 0x080fe40007fde0ff */
[----:B------:R-:W-:Y:S02]  /*2cc0*/  IADD3 R110, P5, PT, R115, R136, RZ ;  /* 0x00000088736e7210 */ /* 0x000fe40007fbe0ff */
[-C--:B------:R-:W-:Y:S02]  /*2cd0*/  LEA.HI.X.SX32 R129, R129, R138.reuse, 0x1, P3 ;  /* 0x0000008a81817211 */ /* 0x080fe400018f0eff */
[----:B------:R-:W-:-:S02]  /*2ce0*/  LEA.HI.X.SX32 R121, R121, R138, 0x1, P4 ;  /* 0x0000008a79797211 */ /* 0x000fc400020f0eff */
[-C--:B------:R-:W-:Y:S02]  /*2cf0*/  IADD3 R130, P3, PT, R135, R136.reuse, RZ ;  /* 0x0000008887827210 */ /* 0x080fe40007f7e0ff */
[----:B------:R-:W-:Y:S02]  /*2d00*/  ISETP.GT.AND P0, PT, R102, 0x3f, PT ;  /* 0x0000003f6600780c */ /* 0x000fe40003f04270 */
[----:B------:R-:W-:Y:S01]  /*2d10*/  IADD3 R124, P4, PT, R125, R136, RZ ;  /* 0x000000887d7c7210 */ /* 0x000fe20007f9e0ff */
[----:B------:R-:W0:Y:S02]  /*2d20*/  FENCE.VIEW.ASYNC.S ;  /* 0x00000000000073c6 */ /* 0x000e240000000000 */
[----:B0-----:R0:W1:Y:S01]  /*2d30*/  @!UP1 SYNCS.EXCH.64 URZ, [UR25], UR4 ;  /* 0x0000000419ff95b2 */ /* 0x0010620008000100 */
[----:B------:R-:W-:Y:S02]  /*2d40*/  LEA.HI.X.SX32 R111, R111, R138, 0x1, P6 ;  /* 0x0000008a6f6f7211 */ /* 0x000fe400030f0eff */
[----:B------:R-:W-:-:S02]  /*2d50*/  IADD3 R114, P6, PT, R119, R136, RZ ;  /* 0x0000008877727210 */ /* 0x000fc40007fde0ff */
[----:B------:R-:W-:Y:S02]  /*2d60*/  LEA.HI.X.SX32 R115, R115, R138, 0x1, P5 ;  /* 0x0000008a73737211 */ /* 0x000fe400028f0eff */
[----:B------:R-:W-:Y:S02]  /*2d70*/  IADD3 R118, P5, PT, R123, R136, RZ ;  /* 0x000000887b767210 */ /* 0x000fe40007fbe0ff */
[-C--:B------:R-:W-:Y:S02]  /*2d80*/  LEA.HI.X.SX32 R135, R135, R138.reuse, 0x1, P3 ;  /* 0x0000008a87877211 */ /* 0x080fe400018f0eff */
[----:B------:R-:W-:Y:S02]  /*2d90*/  LEA.HI.X.SX32 R125, R125, R138, 0x1, P4 ;  /* 0x0000008a7d7d7211 */ /* 0x000fe400020f0eff */
[----:B------:R-:W-:Y:S02]  /*2da0*/  ISETP.LT.AND P3, PT, R4, R154, P0 ;  /* 0x0000009a0400720c */ /* 0x000fe40000761270 */
[----:B------:R-:W-:-:S02]  /*2db0*/  IADD3 R134, P4, PT, R139, R136, RZ ;  /* 0x000000888b867210 */ /* 0x000fc40007f9e0ff */
[----:B------:R-:W-:Y:S02]  /*2dc0*/  LEA.HI.X.SX32 R119, R119, R138, 0x1, P6 ;  /* 0x0000008a77777211 */ /* 0x000fe400030f0eff */
[----:B------:R-:W-:Y:S02]  /*2dd0*/  IADD3 R122, P6, PT, R131, R136, RZ ;  /* 0x00000088837a7210 */ /* 0x000fe40007fde0ff */
[----:B------:R-:W-:Y:S02]  /*2de0*/  LEA.HI.X.SX32 R123, R123, R138, 0x1, P5 ;  /* 0x0000008a7b7b7211 */ /* 0x000fe400028f0eff */
[----:B------:R-:W-:Y:S02]  /*2df0*/  IADD3 R128, P5, PT, R133, R136, RZ ;  /* 0x0000008885807210 */ /* 0x000fe40007fbe0ff */
[----:B------:R-:W-:Y:S01]  /*2e00*/  LEA.HI.X.SX32 R139, R139, R138, 0x1, P4 ;  /* 0x0000008a8b8b7211 */ /* 0x000fe200020f0eff */
[----:B------:R-:W-:Y:S01]  /*2e10*/  @P3 IMAD.MOV.U32 R144, RZ, RZ, R14 ;  /* 0x000000ffff903224 */ /* 0x000fe200078e000e */
[----:B------:R-:W-:Y:S01]  /*2e20*/  ISETP.LT.AND P4, PT, R5, R154, P0 ;  /* 0x0000009a0500720c */ /* 0x000fe20000781270 */
[----:B------:R-:W-:Y:S01]  /*2e30*/  @P3 IMAD.MOV.U32 R145, RZ, RZ, R23 ;  /* 0x000000ffff913224 */ /* 0x000fe200078e0017 */
[----:B------:R-:W-:Y:S01]  /*2e40*/  LEA.HI.X.SX32 R131, R131, R138, 0x1, P6 ;  /* 0x0000008a83837211 */ /* 0x000fe200030f0eff */
[----:B------:R-:W-:Y:S01]  /*2e50*/  @P3 IMAD.MOV.U32 R142, RZ, RZ, R6 ;  /* 0x000000ffff8e3224 */ /* 0x000fe200078e0006 */
[----:B------:R-:W-:Y:S01]  /*2e60*/  IADD3 R132, P6, PT, R137, R136, RZ ;  /* 0x0000008889847210 */ /* 0x000fe20007fde0ff */
[----:B------:R-:W-:Y:S01]  /*2e70*/  @P3 IMAD.MOV.U32 R143, RZ, RZ, R15 ;  /* 0x000000ffff8f3224 */ /* 0x000fe200078e000f */
[----:B------:R-:W-:-:S02]  /*2e80*/  LEA.HI.X.SX32 R133, R133, R138, 0x1, P5 ;  /* 0x0000008a85857211 */ /* 0x000fc400028f0eff */
[----:B------:R-:W-:Y:S02]  /*2e90*/  IADD3 R136, P5, PT, R141, R136, RZ ;  /* 0x000000888d887210 */ /* 0x000fe40007fbe0ff */
[----:B------:R-:W-:Y:S01]  /*2ea0*/  PRMT R160, RZ, 0x7610, R160 ;  /* 0x00007610ffa07816 */ /* 0x000fe200000000a0 */
[----:B-1----:R-:W-:Y:S01]  /*2eb0*/  BAR.SYNC.DEFER_BLOCKING 0x0 ;  /* 0x0000000000007b1d */ /* 0x002fe20000010000 */
[-C--:B------:R-:W-:Y:S02]  /*2ec0*/  LEA.HI.X.SX32 R137, R137, R138.reuse, 0x1, P6 ;  /* 0x0000008a89897211 */ /* 0x080fe400030f0eff */
[----:B------:R-:W-:Y:S02]  /*2ed0*/  LEA.HI.X.SX32 R141, R141, R138, 0x1, P5 ;  /* 0x0000008a8d8d7211 */ /* 0x000fe400028f0eff */
[----:B------:R-:W-:Y:S02]  /*2ee0*/  LOP3.LUT R138, R5, 0x8, RZ, 0xfc, !PT ;  /* 0x00000008058a7812 */ /* 0x000fe400078efcff */
[----:B------:R-:W-:-:S02]  /*2ef0*/  PRMT R162, RZ, 0x7610, R162 ;  /* 0x00007610ffa27816 */ /* 0x000fc400000000a2 */
[----:B------:R-:W-:Y:S02]  /*2f00*/  ISETP.LT.AND P5, PT, R138, R154, P0 ;  /* 0x0000009a8a00720c */ /* 0x000fe400007a1270 */
[----:B------:R-:W-:Y:S02]  /*2f10*/  PRMT R158, RZ, 0x7610, R158 ;  /* 0x00007610ff9e7816 */ /* 0x000fe4000000009e */
[----:B------:R-:W-:Y:S02]  /*2f20*/  LOP3.LUT R140, R5, 0x10, RZ, 0xfc, !PT ;  /* 0x00000010058c7812 */ /* 0x000fe400078efcff */
[----:B------:R-:W-:Y:S02]  /*2f30*/  PRMT R164, RZ, 0x7610, R164 ;  /* 0x00007610ffa47816 */ /* 0x000fe400000000a4 */
[----:B------:R-:W-:Y:S01]  /*2f40*/  PRMT R156, RZ, 0x7610, R156 ;  /* 0x00007610ff9c7816 */ /* 0x000fe2000000009c */
[----:B------:R1:W2:Y:S04]  /*2f50*/  @P3 LDG.E.U8 R160, desc[UR26][R144.64] ;  /* 0x0000001a90a03981 */ /* 0x0002a8000c1e1100 */
[----:B------:R3:W4:Y:S01]  /*2f60*/  @P3 LDG.E.U8 R158, desc[UR26][R142.64] ;  /* 0x0000001a8e9e3981 */ /* 0x000722000c1e1100 */
[----:B-1----:R-:W-:-:S02]  /*2f70*/  @P4 IMAD.MOV.U32 R144, RZ, RZ, R104 ;  /* 0x000000ffff904224 */ /* 0x002fc400078e0068 */
[----:B------:R-:W-:Y:S02]  /*2f80*/  @P4 IMAD.MOV.U32 R145, RZ, RZ, R109 ;  /* 0x000000ffff914224 */ /* 0x000fe400078e006d */
[----:B---3--:R-:W-:Y:S02]  /*2f90*/  @P3 IMAD.MOV.U32 R142, RZ, RZ, R10 ;  /* 0x000000ffff8e3224 */ /* 0x008fe400078e000a */
[----:B------:R-:W-:Y:S01]  /*2fa0*/  @P3 IMAD.MOV.U32 R143, RZ, RZ, R19 ;  /* 0x000000ffff8f3224 */ /* 0x000fe200078e0013 */
[----:B------:R1:W3:Y:S01]  /*2fb0*/  @P4 LDG.E.U8 R162, desc[UR26][R144.64] ;  /* 0x0000001a90a24981 */ /* 0x0002e2000c1e1100 */
[----:B------:R-:W-:Y:S02]  /*2fc0*/  ISETP.LT.AND P4, PT, R140, R154, P0 ;  /* 0x0000009a8c00720c */ /* 0x000fe40000781270 */
[----:B------:R-:W-:Y:S01]  /*2fd0*/  PRMT R166, RZ, 0x7610, R166 ;  /* 0x00007610ffa67816 */ /* 0x000fe200000000a6 */
[----:B------:R5:W2:Y:S01]  /*2fe0*/  @P3 LDG.E.U8 R156, desc[UR26][R142.64] ;  /* 0x0000001a8e9c3981 */ /* 0x000aa2000c1e1100 */
[----:B-1----:R-:W-:-:S02]  /*2ff0*/  @P3 IMAD.MOV.U32 R144, RZ, RZ, R18 ;  /* 0x000000ffff903224 */ /* 0x002fc400078e0012 */
[----:B------:R-:W-:Y:S01]  /*3000*/  @P3 IMAD.MOV.U32 R145, RZ, RZ, R27 ;  /* 0x000000ffff913224 */ /* 0x000fe200078e001b */
[----:B------:R-:W-:Y:S01]  /*3010*/  PRMT R168, RZ, 0x7610, R168 ;  /* 0x00007610ffa87816 */ /* 0x000fe200000000a8 */
[----:B------:R-:W-:-:S03]  /*3020*/  @P3 IMAD.MOV.U32 R146, RZ, RZ, R22 ;  /* 0x000000ffff923224 */ /* 0x000fc600078e0016 */
[----:B------:R1:W2:Y:S01]  /*3030*/  @P3 LDG.E.U8 R164, desc[UR26][R144.64] ;  /* 0x0000001a90a43981 */ /* 0x0002a2000c1e1100 */
[----:B------:R-:W-:Y:S01]  /*3040*/  @P3 IMAD.MOV.U32 R147, RZ, RZ, R31 ;  /* 0x000000ffff933224 */ /* 0x000fe200078e001f */
[C---:B-----5:R-:W-:Y:S02]  /*3050*/  LOP3.LUT R142, R5.reuse, 0x18, RZ, 0xfc, !PT ;  /* 0x00000018058e7812 */ /* 0x060fe400078efcff */
[----:B------:R-:W-:Y:S02]  /*3060*/  PRMT R170, RZ, 0x7610, R170 ;  /* 0x00007610ffaa7816 */ /* 0x000fe400000000aa */
[----:B------:R5:W2:Y:S01]  /*3070*/  @P3 LDG.E.U8 R168, desc[UR26][R146.64] ;  /* 0x0000001a92a83981 */ /* 0x000aa2000c1e1100 */
[----:B-1----:R-:W-:Y:S02]  /*3080*/  @P5 IMAD.MOV.U32 R144, RZ, RZ, R106 ;  /* 0x000000ffff905224 */ /* 0x002fe400078e006a */
[----:B------:R-:W-:Y:S01]  /*3090*/  @P5 IMAD.MOV.U32 R145, RZ, RZ, R111 ;  /* 0x000000ffff915224 */ /* 0x000fe200078e006f */
[----:B------:R-:W-:-:S04]  /*30a0*/  LOP3.LUT R143, R5, 0x20, RZ, 0xfc, !PT ;  /* 0x00000020058f7812 */ /* 0x000fc800078efcff */
[----:B------:R-:W2:Y:S01]  /*30b0*/  @P5 LDG.E.U8 R166, desc[UR26][R144.64] ;  /* 0x0000001a90a65981 */ /* 0x000ea2000c1e1100 */
[----:B------:R-:W-:Y:S01]  /*30c0*/  ISETP.LT.AND P5, PT, R142, R154, P0 ;  /* 0x0000009a8e00720c */ /* 0x000fe200007a1270 */
[----:B-----5:R-:W-:Y:S02]  /*30d0*/  @P4 IMAD.MOV.U32 R146, RZ, RZ, R108 ;  /* 0x000000ffff924224 */ /* 0x020fe400078e006c */
[----:B------:R-:W-:Y:S01]  /*30e0*/  @P4 IMAD.MOV.U32 R147, RZ, RZ, R113 ;  /* 0x000000ffff934224 */ /* 0x000fe200078e0071 */
[----:B------:R-:W-:-:S04]  /*30f0*/  PRMT R172, RZ, 0x7610, R172 ;  /* 0x00007610ffac7816 */ /* 0x000fc800000000ac */
[----:B------:R1:W5:Y:S01]  /*3100*/  @P4 LDG.E.U8 R170, desc[UR26][R146.64] ;  /* 0x0000001a92aa4981 */ /* 0x000362000c1e1100 */
[----:B------:R-:W-:Y:S02]  /*3110*/  ISETP.LT.AND P4, PT, R143, R154, P0 ;  /* 0x0000009a8f00720c */ /* 0x000fe40000781270 */
[----:B------:R-:W-:Y:S01]  /*3120*/  PRMT R174, RZ, 0x7610, R174 ;  /* 0x00007610ffae7816 */ /* 0x000fe200000000ae */
[----:B-1----:R-:W-:Y:S02]  /*3130*/  @P3 IMAD.MOV.U32 R146, RZ, RZ, R26 ;  /* 0x000000ffff923224 */ /* 0x002fe400078e001a */
[----:B------:R-:W-:Y:S01]  /*3140*/  @P3 IMAD.MOV.U32 R147, RZ, RZ, R35 ;  /* 0x000000ffff933224 */ /* 0x000fe200078e0023 */
[----:B------:R-:W-:Y:S01]  /*3150*/  PRMT R176, RZ, 0x7610, R176 ;  /* 0x00007610ffb07816 */ /* 0x000fe200000000b0 */
[----:B------:R-:W-:-:S03]  /*3160*/  @P3 IMAD.MOV.U32 R148, RZ, RZ, R30 ;  /* 0x000000ffff943224 */ /* 0x000fc600078e001e */
[----:B------:R1:W2:Y:S01]  /*3170*/  @P3 LDG.E.U8 R172, desc[UR26][R146.64] ;  /* 0x0000001a92ac3981 */ /* 0x0002a2000c1e1100 */
[----:B------:R-:W-:Y:S01]  /*3180*/  @P3 IMAD.MOV.U32 R149, RZ, RZ, R69 ;  /* 0x000000ffff953224 */ /* 0x000fe200078e0045 */
[----:B------:R-:W-:Y:S02]  /*3190*/  LOP3.LUT R144, R5, 0x28, RZ, 0xfc, !PT ;  /* 0x0000002805907812 */ /* 0x000fe400078efcff */
[----:B------:R-:W-:Y:S02]  /*31a0*/  PRMT R178, RZ, 0x7610, R178 ;  /* 0x00007610ffb27816 */ /* 0x000fe400000000b2 */
[----:B------:R0:W2:Y:S01]  /*31b0*/  @P3 LDG.E.U8 R176, desc[UR26][R148.64] ;  /* 0x0000001a94b03981 */ /* 0x0000a2000c1e1100 */
[----:B-1----:R-:W-:Y:S02]  /*31c0*/  @P5 IMAD.MOV.U32 R146, RZ, RZ, R110 ;  /* 0x000000ffff925224 */ /* 0x002fe400078e006e */
[----:B------:R-:W-:-:S05]  /*31d0*/  @P5 IMAD.MOV.U32 R147, RZ, RZ, R115 ;  /* 0x000000ffff935224 */ /* 0x000fca00078e0073 */
[----:B------:R-:W2:Y:S01]  /*31e0*/  @P5 LDG.E.U8 R174, desc[UR26][R146.64] ;  /* 0x0000001a92ae5981 */ /* 0x000ea2000c1e1100 */
[----:B------:R-:W-:Y:S01]  /*31f0*/  ISETP.LT.AND P5, PT, R144, R154, P0 ;  /* 0x0000009a9000720c */ /* 0x000fe200007a1270 */
[----:B0-----:R-:W-:Y:S02]  /*3200*/  @P4 IMAD.MOV.U32 R148, RZ, RZ, R112 ;  /* 0x000000ffff944224 */ /* 0x001fe400078e0070 */
[----:B------:R-:W-:Y:S01]  /*3210*/  @P4 IMAD.MOV.U32 R149, RZ, RZ, R117 ;  /* 0x000000ffff954224 */ /* 0x000fe200078e0075 */
[----:B------:R-:W-:Y:S02]  /*3220*/  PRMT R180, RZ, 0x7610, R180 ;  /* 0x00007610ffb47816 */ /* 0x000fe400000000b4 */
[----:B------:R-:W-:Y:S02]  /*3230*/  LOP3.LUT R145, R5, 0x30, RZ, 0xfc, !PT ;  /* 0x0000003005917812 */ /* 0x000fe400078efcff */
[----:B------:R0:W2:Y:S01]  /*3240*/  @P4 LDG.E.U8 R178, desc[UR26][R148.64] ;  /* 0x0000001a94b24981 */ /* 0x0000a2000c1e1100 */
[----:B------:R-:W-:-:S02]  /*3250*/  PRMT R182, RZ, 0x7610, R182 ;  /* 0x00007610ffb67816 */ /* 0x000fc400000000b6 */
[----:B------:R-:W-:Y:S01]  /*3260*/  ISETP.LT.AND P4, PT, R145, R154, P0 ;  /* 0x0000009a9100720c */ /* 0x000fe20000781270 */
[----:B0-----:R-:W-:Y:S02]  /*3270*/  @P3 IMAD.MOV.U32 R148, RZ, RZ, R34 ;  /* 0x000000ffff943224 */ /* 0x001fe400078e0022 */
[----:B------:R-:W-:-:S05]  /*3280*/  @P3 IMAD.MOV.U32 R149, RZ, RZ, R73 ;  /* 0x000000ffff953224 */ /* 0x000fca00078e0049 */
[----:B------:R0:W2:Y:S01]  /*3290*/  @P3 LDG.E.U8 R180, desc[UR26][R148.64] ;  /* 0x0000001a94b43981 */ /* 0x0000a2000c1e1100 */
[----:B------:R-:W-:Y:S01]  /*32a0*/  PRMT R155, RZ, 0x7610, R155 ;  /* 0x00007610ff9b7816 */ /* 0x000fe2000000009b */
[----:B0-----:R-:W-:Y:S02]  /*32b0*/  @P5 IMAD.MOV.U32 R148, RZ, RZ, R114 ;  /* 0x000000ffff945224 */ /* 0x001fe400078e0072 */
[----:B------:R-:W-:-:S05]  /*32c0*/  @P5 IMAD.MOV.U32 R149, RZ, RZ, R119 ;  /* 0x000000ffff955224 */ /* 0x000fca00078e0077 */
[----:B------:R0:W2:Y:S01]  /*32d0*/  @P5 LDG.E.U8 R182, desc[UR26][R148.64] ;  /* 0x0000001a94b65981 */ /* 0x0000a2000c1e1100 */
[----:B------:R-:W-:Y:S02]  /*32e0*/  PRMT R184, RZ, 0x7610, R184 ;  /* 0x00007610ffb87816 */ /* 0x000fe400000000b8 */
[----:B------:R-:W-:Y:S01]  /*32f0*/  LOP3.LUT R146, R5, 0x38, RZ, 0xfc, !PT ;  /* 0x0000003805927812 */ /* 0x000fe200078efcff */
[----:B0-----:R-:W-:Y:S02]  /*3300*/  @P3 IMAD.MOV.U32 R148, RZ, RZ, R8 ;  /* 0x000000ffff943224 */ /* 0x001fe400078e0008 */
[----:B------:R-:W-:-:S05]  /*3310*/  @P3 IMAD.MOV.U32 R149, RZ, RZ, R17 ;  /* 0x000000ffff953224 */ /* 0x000fca00078e0011 */
[----:B------:R0:W2:Y:S01]  /*3320*/  @P3 LDG.E.U8 R155, desc[UR26][R148.64] ;  /* 0x0000001a949b3981 */ /* 0x0000a2000c1e1100 */
[----:B------:R-:W-:Y:S02]  /*3330*/  ISETP.LT.AND P5, PT, R146, R154, P0 ;  /* 0x0000009a9200720c */ /* 0x000fe400007a1270 */
[----:B------:R-:W-:Y:S01]  /*3340*/  PRMT R157, RZ, 0x7610, R157 ;  /* 0x00007610ff9d7816 */ /* 0x000fe2000000009d */
[----:B0-----:R-:W-:Y:S02]  /*3350*/  @P4 IMAD.MOV.U32 R148, RZ, RZ, R116 ;  /* 0x000000ffff944224 */ /* 0x001fe400078e0074 */
[----:B------:R-:W-:-:S05]  /*3360*/  @P4 IMAD.MOV.U32 R149, RZ, RZ, R121 ;  /* 0x000000ffff954224 */ /* 0x000fca00078e0079 */
[----:B------:R0:W2:Y:S01]  /*3370*/  @P4 LDG.E.U8 R184, desc[UR26][R148.64] ;  /* 0x0000001a94b84981 */ /* 0x0000a2000c1e1100 */
[----:B------:R-:W-:Y:S01]  /*3380*/  PRMT R159, RZ, 0x7610, R159 ;  /* 0x00007610ff9f7816 */ /* 0x000fe2000000009f */
        /* <DEDUP_REMOVED lines=30> */
[----:B------:R-:W-:Y:S02]  /*3570*/  PRMT R177, RZ, 0x7610, R177 ;  /* 0x00007610ffb17816 */ /* 0x000fe400000000b1 */
[----:B------:R-:W-:Y:S01]  /*3580*/  LOP3.LUT R147, R5, 0x4, RZ, 0xfc, !PT ;  /* 0x0000000405937812 */ /* 0x000fe200078efcff */
[----:B------:R-:W-:Y:S01]  /*3590*/  @P3 IMAD.MOV.U32 R152, RZ, RZ, R70 ;  /* 0x000000ffff983224 */ /* 0x000fe200078e0046 */
[----:B------:R-:W-:Y:S02]  /*35a0*/  PRMT R188, RZ, 0x7610, R188 ;  /* 0x00007610ffbc7816 */ /* 0x000fe400000000bc */
[----:B------:R-:W2:Y:S01]  /*35b0*/  @P4 LDG.E.U8 R177, desc[UR26][R124.64] ;  /* 0x0000001a7cb14981 */ /* 0x000ea2000c1e1100 */
[----:B0-----:R-:W-:Y:S02]  /*35c0*/  @P5 IMAD.MOV.U32 R148, RZ, RZ, R122 ;  /* 0x000000ffff945224 */ /* 0x001fe400078e007a */
[----:B------:R-:W-:-:S05]  /*35d0*/  @P5 IMAD.MOV.U32 R149, RZ, RZ, R131 ;  /* 0x000000ffff955224 */ /* 0x000fca00078e0083 */
[----:B------:R-:W2:Y:S01]  /*35e0*/  @P5 LDG.E.U8 R169, desc[UR26][R148.64] ;  /* 0x0000001a94a95981 */ /* 0x000ea2000c1e1100 */
[-C--:B------:R-:W-:Y:S01]  /*35f0*/  ISETP.LT.AND P5, PT, R13, R154.reuse, P0 ;  /* 0x0000009a0d00720c */ /* 0x080fe200007a1270 */
[----:B------:R-:W-:Y:S01]  /*3600*/  @P3 IMAD.MOV.U32 R153, RZ, RZ, R77 ;  /* 0x000000ffff993224 */ /* 0x000fe200078e004d */
[----:B------:R-:W-:Y:S02]  /*3610*/  ISETP.LT.AND P4, PT, R147, R154, P0 ;  /* 0x0000009a9300720c */ /* 0x000fe40000781270 */
[----:B------:R-:W-:Y:S02]  /*3620*/  PRMT R181, RZ, 0x7610, R181 ;  /* 0x00007610ffb57816 */ /* 0x000fe400000000b5 */
[----:B------:R0:W2:Y:S01]  /*3630*/  @P3 LDG.E.U8 R188, desc[UR26][R152.64] ;  /* 0x0000001a98bc3981 */ /* 0x0000a2000c1e1100 */
[----:B------:R-:W-:Y:S02]  /*3640*/  PRMT R171, RZ, 0x7610, R171 ;  /* 0x00007610ffab7816 */ /* 0x000fe400000000ab */
[----:B------:R-:W-:-:S04]  /*3650*/  PRMT R183, RZ, 0x7610, R183 ;  /* 0x00007610ffb77816 */ /* 0x000fc800000000b7 */
[----:B0-----:R-:W-:Y:S02]  /*3660*/  @P5 IMAD.MOV.U32 R152, RZ, RZ, R136 ;  /* 0x000000ffff985224 */ /* 0x001fe400078e0088 */
[----:B------:R-:W-:Y:S02]  /*3670*/  @P5 IMAD.MOV.U32 R153, RZ, RZ, R141 ;  /* 0x000000ffff995224 */ /* 0x000fe400078e008d */
[----:B------:R-:W-:-:S03]  /*3680*/  @P3 IMAD.MOV.U32 R148, RZ, RZ, R32 ;  /* 0x000000ffff943224 */ /* 0x000fc600078e0020 */
[----:B------:R0:W2:Y:S01]  /*3690*/  @P5 LDG.E.U8 R181, desc[UR26][R152.64] ;  /* 0x0000001a98b55981 */ /* 0x0000a2000c1e1100 */
[----:B------:R-:W-:Y:S01]  /*36a0*/  @P3 IMAD.MOV.U32 R149, RZ, RZ, R71 ;  /* 0x000000ffff953224 */ /* 0x000fe200078e0047 */
[----:B------:R-:W-:-:S04]  /*36b0*/  PRMT R190, RZ, 0x7610, R190 ;  /* 0x00007610ffbe7816 */ /* 0x000fc800000000be */
[----:B------:R1:W2:Y:S01]  /*36c0*/  @P3 LDG.E.U8 R183, desc[UR26][R148.64] ;  /* 0x0000001a94b73981 */ /* 0x0002a2000c1e1100 */
[----:B0-----:R-:W-:Y:S02]  /*36d0*/  @P4 IMAD.MOV.U32 R152, RZ, RZ, R128 ;  /* 0x000000ffff984224 */ /* 0x001fe400078e0080 */
[----:B------:R-:W-:-:S05]  /*36e0*/  @P4 IMAD.MOV.U32 R153, RZ, RZ, R133 ;  /* 0x000000ffff994224 */ /* 0x000fca00078e0085 */
[----:B------:R0:W2:Y:S01]  /*36f0*/  @P4 LDG.E.U8 R171, desc[UR26][R152.64] ;  /* 0x0000001a98ab4981 */ /* 0x0000a2000c1e1100 */
[C---:B-1----:R-:W-:Y:S02]  /*3700*/  LOP3.LUT R148, R5.reuse, 0x14, RZ, 0xfc, !PT ;  /* 0x0000001405947812 */ /* 0x042fe400078efcff */
[----:B------:R-:W-:Y:S02]  /*3710*/  PRMT R192, RZ, 0x7610, R192 ;  /* 0x00007610ffc07816 */ /* 0x000fe400000000c0 */
[----:B------:R-:W-:Y:S01]  /*3720*/  ISETP.LT.AND P4, PT, R148, R154, P0 ;  /* 0x0000009a9400720c */ /* 0x000fe20000781270 */
[----:B0-----:R-:W-:Y:S02]  /*3730*/  @P3 IMAD.MOV.U32 R152, RZ, RZ, R74 ;  /* 0x000000ffff983224 */ /* 0x001fe400078e004a */
[----:B------:R-:W-:Y:S01]  /*3740*/  @P3 IMAD.MOV.U32 R153, RZ, RZ, R81 ;  /* 0x000000ffff993224 */ /* 0x000fe200078e0051 */
[----:B------:R-:W-:Y:S01]  /*3750*/  PRMT R185, RZ, 0x7610, R185 ;  /* 0x00007610ffb97816 */ /* 0x000fe200000000b9 */
[----:B------:R-:W-:Y:S01]  /*3760*/  @P3 IMAD.MOV.U32 R150, RZ, RZ, R68 ;  /* 0x000000ffff963224 */ /* 0x000fe200078e0044 */
[----:B------:R-:W-:-:S02]  /*3770*/  LOP3.LUT R149, R5, 0x24, RZ, 0xfc, !PT ;  /* 0x0000002405957812 */ /* 0x000fc400078efcff */
[----:B------:R0:W2:Y:S01]  /*3780*/  @P3 LDG.E.U8 R190, desc[UR26][R152.64] ;  /* 0x0000001a98be3981 */ /* 0x0000a2000c1e1100 */
[----:B------:R-:W-:Y:S01]  /*3790*/  @P3 IMAD.MOV.U32 R151, RZ, RZ, R75 ;  /* 0x000000ffff973224 */ /* 0x000fe200078e004b */
[----:B------:R-:W-:Y:S02]  /*37a0*/  ISETP.LT.AND P5, PT, R149, R154, P0 ;  /* 0x0000009a9500720c */ /* 0x000fe400007a1270 */
[----:B------:R-:W-:Y:S02]  /*37b0*/  PRMT R194, RZ, 0x7610, R194 ;  /* 0x00007610ffc27816 */ /* 0x000fe400000000c2 */
[----:B------:R1:W2:Y:S01]  /*37c0*/  @P3 LDG.E.U8 R185, desc[UR26][R150.64] ;  /* 0x0000001a96b93981 */ /* 0x0002a2000c1e1100 */
[----:B0-----:R-:W-:Y:S02]  /*37d0*/  @P3 IMAD.MOV.U32 R152, RZ, RZ, R78 ;  /* 0x000000ffff983224 */ /* 0x001fe400078e004e */
[----:B------:R-:W-:-:S05]  /*37e0*/  @P3 IMAD.MOV.U32 R153, RZ, RZ, R85 ;  /* 0x000000ffff993224 */ /* 0x000fca00078e0055 */
[----:B------:R0:W2:Y:S01]  /*37f0*/  @P3 LDG.E.U8 R192, desc[UR26][R152.64] ;  /* 0x0000001a98c03981 */ /* 0x0000a2000c1e1100 */
[----:B-1----:R-:W-:Y:S02]  /*3800*/  LOP3.LUT R150, R5, 0x34, RZ, 0xfc, !PT ;  /* 0x0000003405967812 */ /* 0x002fe400078efcff */
[----:B------:R-:W-:Y:S02]  /*3810*/  PRMT R173, RZ, 0x7610, R173 ;  /* 0x00007610ffad7816 */ /* 0x000fe400000000ad */
[----:B------:R-:W-:Y:S01]  /*3820*/  ISETP.LT.AND P0, PT, R150, R154, P0 ;  /* 0x0000009a9600720c */ /* 0x000fe20000701270 */
[----:B0-----:R-:W-:Y:S02]  /*3830*/  @P3 IMAD.MOV.U32 R152, RZ, RZ, R82 ;  /* 0x000000ffff983224 */ /* 0x001fe400078e0052 */
[----:B------:R-:W-:-:S05]  /*3840*/  @P3 IMAD.MOV.U32 R153, RZ, RZ, R89 ;  /* 0x000000ffff993224 */ /* 0x000fca00078e0059 */
[----:B------:R0:W4:Y:S01]  /*3850*/  @P3 LDG.E.U8 R194, desc[UR26][R152.64] ;  /* 0x0000001a98c23981 */ /* 0x000122000c1e1100 */
[----:B------:R-:W-:Y:S01]  /*3860*/  PRMT R175, RZ, 0x7610, R175 ;  /* 0x00007610ffaf7816 */ /* 0x000fe200000000af */
        /* <DEDUP_REMOVED lines=54> */
[----:B------:R0:W4:Y:S02]  /*3bd0*/  @P3 LDG.E.U8 R199, desc[UR26][R152.64] ;  /* 0x0000001a98c73981 */ /* 0x000124000c1e1100 */
[----:B0-----:R-:W-:Y:S02]  /*3be0*/  @P3 IMAD.MOV.U32 R152, RZ, RZ, R100 ;  /* 0x000000ffff983224 */ /* 0x001fe400078e0064 */
[----:B------:R-:W-:-:S05]  /*3bf0*/  @P3 IMAD.MOV.U32 R153, RZ, RZ, R107 ;  /* 0x000000ffff993224 */ /* 0x000fca00078e006b */
[----:B------:R0:W4:Y:S01]  /*3c00*/  @P3 LDG.E.U8 R201, desc[UR26][R152.64] ;  /* 0x0000001a98c93981 */ /* 0x000122000c1e1100 */
[----:B------:R-:W-:-:S04]  /*3c10*/  SHF.R.S32.HI R151, RZ, 0x7, R66 ;  /* 0x00000007ff977819 */ /* 0x000fc80000011442 */
[----:B------:R-:W-:Y:S01]  /*3c20*/  SGXT R151, R151, 0x1 ;  /* 0x000000019797781a */ /* 0x000fe20000000200 */
[----:B------:R-:W-:-:S04]  /*3c30*/  @!UP0 UIADD3 UR4, UPT, UPT, -UR8, 0x100000, URZ ;  /* 0x0010000008048890 */ /* 0x000fc8000fffe1ff */
[----:B------:R-:W-:Y:S02]  /*3c40*/  @!UP0 USHF.L.U32 UR5, UR4, 0xb, URZ ;  /* 0x0000000b04058899 */ /* 0x000fe400080006ff */
[----:B------:R-:W-:Y:S01]  /*3c50*/  @!UP0 USHF.L.U32 UR4, UR4, 0x1, URZ ;  /* 0x0000000104048899 */ /* 0x000fe200080006ff */
[----:B------:R-:W-:Y:S01]  /*3c60*/  LOP3.LUT R151, R151, 0x90, RZ, 0xc0, !PT ;  /* 0x0000009097977812 */ /* 0x000fe200078ec0ff */
[----:B------:R-:W-:-:S03]  /*3c70*/  VOTEU.ALL UP0, P2 ;  /* 0x0000000000ff7886 */ /* 0x000fc60001000000 */
[----:B------:R-:W-:-:S04]  /*3c80*/  LOP3.LUT R151, R151, 0x7f, R66, 0x78, !PT ;  /* 0x0000007f97977812 */ /* 0x000fc800078e7842 */
[----:B0-----:R-:W-:-:S03]  /*3c90*/  LOP3.LUT R152, R151, 0x20, RZ, 0x3c, !PT ;  /* 0x0000002097987812 */ /* 0x001fc600078e3cff */
[----:B------:R0:W1:Y:S01]  /*3ca0*/  @!UP0 SYNCS.EXCH.64 URZ, [UR13+0x6008], UR4 ;  /* 0x006008040dff85b2 */ /* 0x0000620008000100 */
[----:B---3--:R0:W-:Y:S04]  /*3cb0*/  STS.U8 [R151+UR13+0x4000], R162 ;  /* 0x004000a297007988 */ /* 0x0081e8000800000d */
[----:B--2---:R0:W-:Y:S04]  /*3cc0*/  STS.U8 [R151+UR13+0x4200], R166 ;  /* 0x004200a697007988 */ /* 0x0041e8000800000d */
[----:B-----5:R0:W-:Y:S04]  /*3cd0*/  STS.U8 [R151+UR13+0x4400], R170 ;  /* 0x004400aa97007988 */ /* 0x0201e8000800000d */
[----:B------:R0:W-:Y:S04]  /*3ce0*/  STS.U8 [R151+UR13+0x4600], R174 ;  /* 0x004600ae97007988 */ /* 0x0001e8000800000d */
        /* <DEDUP_REMOVED lines=9> */
[----:B----4-:R0:W-:Y:S04]  /*3d80*/  STS.U8 [R152+UR13+0x4500], R173 ;  /* 0x004500ad98007988 */ /* 0x0101e8000800000d */
[----:B------:R0:W-:Y:S01]  /*3d90*/  STS.U8 [R152+UR13+0x4900], R175 ;  /* 0x004900af98007988 */ /* 0x0001e2000800000d */
[----:B------:R-:W-:-:S03]  /*3da0*/  ISETP.NE.U32.AND P0, PT, RZ, UR9, PT ;  /* 0x00000009ff007c0c */ /* 0x000fc6000bf05070 */
[----:B------:R0:W-:Y:S04]  /*3db0*/  STS.U8 [R152+UR13+0x4d00], R179 ;  /* 0x004d00b398007988 */ /* 0x0001e8000800000d */
[----:B------:R0:W-:Y:S04]  /*3dc0*/  STS.U8 [R151+UR13], R158 ;  /* 0x0000009e97007988 */ /* 0x0001e8000800000d */
        /* <DEDUP_REMOVED lines=25> */
[----:B------:R0:W-:Y:S01]  /*3f60*/  STS.U8 [R152+UR13+0x1500], R191 ;  /* 0x001500bf98007988 */ /* 0x0001e2000800000d */
[----:B------:R-:W-:-:S03]  /*3f70*/  ISETP.LT.OR P3, PT, R102, 0x40, P0 ;  /* 0x000000406600780c */ /* 0x000fc60000761670 */
[----:B------:R0:W-:Y:S04]  /*3f80*/  STS.U8 [R152+UR13+0x1700], R193 ;  /* 0x001700c198007988 */ /* 0x0001e8000800000d */
[----:B------:R0:W-:Y:S04]  /*3f90*/  STS.U8 [R152+UR13+0x1900], R195 ;  /* 0x001900c398007988 */ /* 0x0001e8000800000d */
[----:B------:R0:W-:Y:S04]  /*3fa0*/  STS.U8 [R152+UR13+0x1b00], R197 ;  /* 0x001b00c598007988 */ /* 0x0001e8000800000d */
[----:B------:R0:W-:Y:S04]  /*3fb0*/  STS.U8 [R152+UR13+0x1d00], R199 ;  /* 0x001d00c798007988 */ /* 0x0001e8000800000d */
[----:B------:R0:W-:Y:S01]  /*3fc0*/  STS.U8 [R152+UR13+0x1f00], R201 ;  /* 0x001f00c998007988 */ /* 0x0001e2000800000d */
[----:B-1----:R1:W-:Y:S06]  /*3fd0*/  MEMBAR.ALL.CTA ;  /* 0x0000000000007992 */ /* 0x0023ec0000008000 */
[----:B-1----:R-:W1:Y:S02]  /*3fe0*/  FENCE.VIEW.ASYNC.S ;  /* 0x00000000000073c6 */ /* 0x002e640000000000 */
[----:B-1----:R-:W-:Y:S01]  /*3ff0*/  BAR.SYNC.DEFER_BLOCKING 0x0 ;  /* 0x0000000000007b1d */ /* 0x002fe20000010000 */
[----:B------:R-:W-:-:S05]  /*4000*/  ISETP.GE.AND P4, PT, R102, 0x80, PT ;  /* 0x000000806600780c */ /* 0x000fca0003f86270 */
[----:B------:R-:W-:Y:S08]  /*4010*/  @P3 BRA `(.L_x_6) ;  /* 0x0000000000683947 */ /* 0x000ff00003800000 */
[----:B0-----:R-:W-:Y:S02]  /*4020*/  UIADD3 UR4, UPT, UPT, UR13, 0x4000, URZ ;  /* 0x000040000d047890 */ /* 0x001fe4000fffe0ff */
[----:B------:R-:W-:Y:S02]  /*4030*/  USHF.R.U32.HI UR8, URZ, 0x4, UR13 ;  /* 0x00000004ff087899 */ /* 0x000fe4000801160d */
[----:B------:R-:W-:Y:S02]  /*4040*/  USHF.R.U32.HI UR4, URZ, 0x4, UR4 ;  /* 0x00000004ff047899 */ /* 0x000fe40008011604 */
[----:B------:R-:W-:Y:S02]  /*4050*/  USGXT.U32 UR8, UR8, 0xe ;  /* 0x0000000e0808789a */ /* 0x000fe40008000000 */
[----:B------:R-:W-:Y:S01]  /*4060*/  USGXT.U32 UR6, UR4, 0xe ;  /* 0x0000000e0406789a */ /* 0x000fe20008000000 */
[----:B------:R-:W-:Y:S01]  /*4070*/  UMOV UR10, 0xffffff80 ;  /* 0xffffff80000a7882 */ /* 0x000fe20000000000 */
[----:B------:R-:W-:Y:S01]  /*4080*/  UMOV UR11, 0x7fffbfdf ;  /* 0x7fffbfdf000b7882 */ /* 0x000fe20000000000 */
[----:B------:R-:W-:Y:S01]  /*4090*/  UMOV UR14, 0xfffffffe ;  /* 0xfffffffe000e7882 */ /* 0x000fe20000000000 */
[----:B------:R-:W-:Y:S01]  /*40a0*/  UMOV UR15, 0x7fffbfdf ;  /* 0x7fffbfdf000f7882 */ /* 0x000fe20000000000 */
[----:B------:R-:W-:Y:S01]  /*40b0*/  UMOV UR9, URZ ;  /* 0x000000ff00097c82 */ /* 0x000fe20008000000 */
[----:B------:R-:W-:Y:S01]  /*40c0*/  UMOV UR7, URZ ;  /* 0x000000ff00077c82 */ /* 0x000fe20008000000 */
[----:B------:R-:W-:-:S02]  /*40d0*/  UIADD3.64 UR14, UPT, UPT, UR8, -UR14, URZ ;  /* 0x8000000e080e7297 */ /* 0x000fc4000fffe0ff */
[----:B------:R-:W-:Y:S01]  /*40e0*/  UIADD3.64 UR10, UPT, UPT, UR6, -UR10, URZ ;  /* 0x8000000a060a7297 */ /* 0x000fe2000fffe0ff */
[----:B------:R-:W-:Y:S01]  /*40f0*/  UMOV UR16, 0x0 ;  /* 0x0000000000107882 */ /* 0x000fe20000000000 */
[----:B------:R-:W-:Y:S01]  /*4100*/  UMOV UR17, 0x4208010 ;  /* 0x0420801000117882 */ /* 0x000fe20000000000 */
[----:B------:R-:W-:Y:S01]  /*4110*/  UMOV UR4, UR18 ;  /* 0x0000001200047c82 */ /* 0x000fe20008000000 */
[----:B------:R-:W-:Y:S01]  /*4120*/  UMOV UR5, URZ ;  /* 0x000000ff00057c82 */ /* 0x000fe20008000000 */
[----:B------:R-:W-:Y:S01]  /*4130*/  UMOV UR9, 0x80004020 ;  /* 0x8000402000097882 */ /* 0x000fe20000000000 */
[----:B------:R-:W-:Y:S01]  /*4140*/  UMOV UR7, 0x80004020 ;  /* 0x8000402000077882 */ /* 0x000fe20000000000 */
[----:B------:R-:W-:Y:S01]  /*4150*/  UMOV UR20, 0x0 ;  /* 0x0000000000147882 */ /* 0x000fe20000000000 */
[----:B------:R-:W-:Y:S01]  /*4160*/  UMOV UR21, 0x4208010 ;  /* 0x0420801000157882 */ /* 0x000fe20000000000 */
[----:B------:R-:W-:Y:S01]  /*4170*/  UMOV UR4, UR4 ;  /* 0x0000000400047c82 */ /* 0x000fe20008000000 */
[----:B------:R1:W-:Y:S01]  /*4180*/  UTCQMMA gdesc[UR6], gdesc[UR8], tmem[UR12], tmem[UR16], idesc[UR17], !UPT ;  /* 0x00ff1008060075ea */ /* 0x0003e2000f80030c */
[----:B------:R1:W-:Y:S01]  /*4190*/  UTCQMMA gdesc[UR10], gdesc[UR14], tmem[UR12], tmem[UR20], idesc[UR21], UPT ;  /* 0x00ff140e0a0075ea */ /* 0x0003e2000b80030c */
[----:B------:R1:W-:Y:S01]  /*41a0*/  UTCBAR [UR4], URZ ;  /* 0x000000ff040073e9 */ /* 0x0003e200080000ff */
[----:B------:R-:W-:Y:S01]  /*41b0*/  NOP ;  /* 0x0000000000007918 */ /* 0x000fe20000000000 */
.L_x_6:
[----:B01----:R-:W-:Y:S01]  /*41c0*/  UMOV UR4, URZ ;  /* 0x000000ff00047c82 */ /* 0x003fe20008000000 */
[----:B------:R-:W-:Y:S05]  /*41d0*/  @!P4 BRA `(.L_x_7) ;  /* 0x00000018007cc947 */ /* 0x000fea0003800000 */
[----:B------:R-:W-:Y:S01]  /*41e0*/  SHF.R.S32.HI R157, RZ, 0x1f, R102 ;  /* 0x0000001fff9d7819 */ /* 0x000fe20000011466 */
[----:B------:R-:W-:Y:S01]  /*41f0*/  UIADD3 UR4, UPT, UPT, UR13, 0x5000, URZ ;  /* 0x000050000d047890 */ /* 0x000fe2000fffe0ff */
[----:B------:R-:W-:Y:S01]  /*4200*/  IMAD.SHL.U32 R153, R126, 0x40, RZ ;  /* 0x000000407e997824 */ /* 0x000fe200078e00ff */
[----:B------:R-:W-:Y:S01]  /*4210*/  UIADD3 UR5, UPT, UPT, UR13, 0x2000, URZ ;  /* 0x000020000d057890 */ /* 0x000fe2000fffe0ff */
[----:B------:R-:W-:Y:S01]  /*4220*/  LEA.HI R157, R157, R102, RZ, 0x6 ;  /* 0x000000669d9d7211 */ /* 0x000fe200078f30ff */
[----:B------:R-:W-:Y:S01]  /*4230*/  USHF.R.U32.HI UR4, URZ, 0x4, UR4 ;  /* 0x00000004ff047899 */ /* 0x000fe20008011604 */
[----:B------:R-:W-:Y:S01]  /*4240*/  IMAD.SHL.U32 R155, R127, 0x40, RZ ;  /* 0x000000407f9b7824 */ /* 0x000fe200078e00ff */
[----:B------:R-:W-:Y:S01]  /*4250*/  USHF.R.U32.HI UR5, URZ, 0x4, UR5 ;  /* 0x00000004ff057899 */ /* 0x000fe20008011605 */
[----:B------:R-:W-:Y:S01]  /*4260*/  SHF.R.S32.HI R157, RZ, 0x6, R157 ;  /* 0x00000006ff9d7819 */ /* 0x000fe2000001149d */
[----:B------:R-:W-:Y:S01]  /*4270*/  USGXT.U32 UR6, UR4, 0xe ;  /* 0x0000000e0406789a */ /* 0x000fe20008000000 */
[----:B------:R-:W-:Y:S01]  /*4280*/  VIADD R154, R154, 0xffffffc0 ;  /* 0xffffffc09a9a7836 */ /* 0x000fe20000000000 */
[----:B------:R-:W-:Y:S01]  /*4290*/  USGXT.U32 UR8, UR5, 0xe ;  /* 0x0000000e0508789a */ /* 0x000fe20008000000 */
[----:B------:R-:W-:Y:S01]  /*42a0*/  VIMNMX R157, PT, PT, R157, 0x2, !PT ;  /* 0x000000029d9d7848 */ /* 0x000fe20007fe0100 */
[----:B------:R-:W-:Y:S01]  /*42b0*/  IMAD.MOV.U32 R126, RZ, RZ, RZ ;  /* 0x000000ffff7e7224 */ /* 0x000fe200078e00ff */
[----:B------:R-:W-:Y:S01]  /*42c0*/  SHF.R.S32.HI R156, RZ, 0x1f, R153 ;  /* 0x0000001fff9c7819 */ /* 0x000fe20000011499 */
[----:B------:R-:W-:Y:S01]  /*42d0*/  UMOV UR14, 0xffffff80 ;  /* 0xffffff80000e7882 */ /* 0x000fe20000000000 */
[----:B------:R-:W-:Y:S01]  /*42e0*/  SHF.R.S32.HI R158, RZ, 0x1f, R155 ;  /* 0x0000001fff9e7819 */ /* 0x000fe2000001149b */
[----:B------:R-:W-:Y:S01]  /*42f0*/  VIADD R157, R157, 0xffffffff ;  /* 0xffffffff9d9d7836 */ /* 0x000fe20000000000 */
[----:B------:R-:W-:Y:S01]  /*4300*/  UMOV UR15, 0x7fffbfdf ;  /* 0x7fffbfdf000f7882 */ /* 0x000fe20000000000 */
[----:B------:R-:W-:Y:S01]  /*4310*/  UMOV UR16, 0xfffffffe ;  /* 0xfffffffe00107882 */ /* 0x000fe20000000000 */
[----:B------:R-:W-:Y:S01]  /*4320*/  UMOV UR17, 0x7fffbfdf ;  /* 0x7fffbfdf00117882 */ /* 0x000fe20000000000 */
[----:B------:R-:W-:Y:S01]  /*4330*/  UMOV UR7, URZ ;  /* 0x000000ff00077c82 */ /* 0x000fe20008000000 */
[----:B------:R-:W-:Y:S01]  /*4340*/  UMOV UR9, URZ ;  /* 0x000000ff00097c82 */ /* 0x000fe20008000000 */
[----:B------:R-:W-:Y:S01]  /*4350*/  UMOV UR25, UR18 ;  /* 0x0000001200197c82 */ /* 0x000fe20008000000 */
[----:B------:R-:W-:-:S02]  /*4360*/  UIADD3.64 UR14, UPT, UPT, UR6, -UR14, URZ ;  /* 0x8000000e060e7297 */ /* 0x000fc4000fffe0ff */
[----:B------:R-:W-:Y:S01]  /*4370*/  UIADD3.64 UR16, UPT, UPT, UR8, -UR16, URZ ;  /* 0x8000001008107297 */ /* 0x000fe2000fffe0ff */
[----:B------:R-:W-:Y:S01]  /*4380*/  UMOV UR28, 0x1 ;  /* 0x00000001001c7882 */ /* 0x000fe20000000000 */
[----:B------:R-:W-:-:S10]  /*4390*/  UMOV UR5, URZ ;  /* 0x000000ff00057c82 */ /* 0x000fd40008000000 */
.L_x_10:
[C---:B------:R-:W-:Y:S01]  /*43a0*/  IADD3 R98, P4, PT, R155.reuse, R98, RZ ;  /* 0x000000629b627210 */ /* 0x040fe20007f9e0ff */
[----:B------:R-:W-:Y:S01]  /*43b0*/  IMAD.U32 R126, R126, -0x80000000, RZ ;  /* 0x800000007e7e7824 */ /* 0x000fe200078e00ff */
[C---:B------:R-:W-:Y:S02]  /*43c0*/  IADD3 R100, P3, PT, R155.reuse, R100, RZ ;  /* 0x000000649b647210 */ /* 0x040fe40007f7e0ff */
[C---:B------:R-:W-:Y:S01]  /*43d0*/  IADD3 R96, P5, PT, R155.reuse, R96, RZ ;  /* 0x000000609b607210 */ /* 0x040fe20007fbe0ff */
[C---:B------:R-:W-:Y:S01]  /*43e0*/  IMAD.X R105, R158.reuse, 0x1, R105, P4 ;  /* 0x000000019e697824 */ /* 0x040fe200020e0669 */
        /* <DEDUP_REMOVED lines=40> */
[----:B------:R-:W-:Y:S01]  /*4670*/  IADD3 R28, P3, PT, R155, R28, RZ ;  /* 0x0000001c9b1c7210 */ /* 0x000fe20007f7e0ff */
[C---:B------:R-:W-:Y:S01]  /*4680*/  IMAD.X R19, R158.reuse, 0x1, R19, P4 ;  /* 0x000000019e137824 */ /* 0x040fe200020e0613 */
[----:B------:R-:W-:Y:S01]  /*4690*/  IADD3 R118, P4, PT, R153, R118, RZ ;  /* 0x0000007699767210 */ /* 0x000fe20007f9e0ff */
[C---:B------:R-:W-:Y:S01]  /*46a0*/  IMAD.X R69, R158.reuse, 0x1, R69, P6 ;  /* 0x000000019e457824 */ /* 0x040fe200030e0645 */
[C---:B------:R-:W-:Y:S01]  /*46b0*/  IADD3 R24, P5, PT, R155.reuse, R24, RZ ;  /* 0x000000189b187210 */ /* 0x040fe20007fbe0ff */
[----:B------:R-:W-:Y:S01]  /*46c0*/  IMAD.X R67, R158, 0x1, R67, P3 ;  /* 0x000000019e437824 */ /* 0x000fe200018e0643 */
[C---:B------:R-:W-:Y:S01]  /*46d0*/  IADD3 R22, P6, PT, R155.reuse, R22, RZ ;  /* 0x000000169b167210 */ /* 0x040fe20007fde0ff */
[----:B------:R-:W-:Y:S01]  /*46e0*/  IMAD.X R123, R156, 0x1, R123, P4 ;  /* 0x000000019c7b7824 */ /* 0x000fe200020e067b */
[C---:B------:R-:W-:Y:S01]  /*46f0*/  IADD3 R20, P3, PT, R155.reuse, R20, RZ ;  /* 0x000000149b147210 */ /* 0x040fe20007f7e0ff */
[C---:B------:R-:W-:Y:S01]  /*4700*/  IMAD.X R33, R158.reuse, 0x1, R33, P5 ;  /* 0x000000019e217824 */ /* 0x040fe200028e0621 */
[C---:B------:R-:W-:Y:S01]  /*4710*/  IADD3 R16, P5, PT, R155.reuse, R16, RZ ;  /* 0x000000109b107210 */ /* 0x040fe20007fbe0ff */
[C---:B------:R-:W-:Y:S01]  /*4720*/  IMAD.X R31, R158.reuse, 0x1, R31, P6 ;  /* 0x000000019e1f7824 */ /* 0x040fe200030e061f */
[C---:B------:R-:W-:Y:S01]  /*4730*/  IADD3 R14, P6, PT, R155.reuse, R14, RZ ;  /* 0x0000000e9b0e7210 */ /* 0x040fe20007fde0ff */
[C---:B------:R-:W-:Y:S01]  /*4740*/  IMAD.X R29, R158.reuse, 0x1, R29, P3 ;  /* 0x000000019e1d7824 */ /* 0x040fe200018e061d */
[----:B0-----:R-:W0:Y:S01]  /*4750*/  SYNCS.PHASECHK.TRANS64.TRYWAIT P4, [UR25], R126 ;  /* 0x0000007eff0075a7 */ /* 0x001e220008081119 */
[C---:B------:R-:W-:Y:S01]  /*4760*/  IMAD.X R25, R158.reuse, 0x1, R25, P5 ;  /* 0x000000019e197824 */ /* 0x040fe200028e0619 */
[C---:B------:R-:W-:Y:S01]  /*4770*/  IADD3 R12, P3, PT, R155.reuse, R12, RZ ;  /* 0x0000000c9b0c7210 */ /* 0x040fe20007f7e0ff */
[----:B------:R-:W-:Y:S01]  /*4780*/  IMAD.X R23, R158, 0x1, R23, P6 ;  /* 0x000000019e177824 */ /* 0x000fe200030e0617 */
[----:B------:R-:W-:-:S02]  /*4790*/  IADD3 R8, P5, PT, R155, R8, RZ ;  /* 0x000000089b087210 */ /* 0x000fc40007fbe0ff */
[----:B------:R-:W-:Y:S01]  /*47a0*/  IADD3 R6, P6, PT, R155, R6, RZ ;  /* 0x000000069b067210 */ /* 0x000fe20007fde0ff */
[C---:B------:R-:W-:Y:S01]  /*47b0*/  IMAD.X R21, R158.reuse, 0x1, R21, P3 ;  /* 0x000000019e157824 */ /* 0x040fe200018e0615 */
[C---:B------:R-:W-:Y:S01]  /*47c0*/  IADD3 R136, P3, PT, R153.reuse, R136, RZ ;  /* 0x0000008899887210 */ /* 0x040fe20007f7e0ff */
[C---:B------:R-:W-:Y:S01]  /*47d0*/  IMAD.X R17, R158.reuse, 0x1, R17, P5 ;  /* 0x000000019e117824 */ /* 0x040fe200028e0611 */
        /* <DEDUP_REMOVED lines=28> */
[-C--:B------:R-:W-:Y:S01]  /*49a0*/  ISETP.GE.AND P3, PT, R5, R154.reuse, PT ;  /* 0x0000009a0500720c */ /* 0x080fe20003f66270 */
[C---:B------:R-:W-:Y:S01]  /*49b0*/  IMAD.X R133, R156.reuse, 0x1, R133, P5 ;  /* 0x000000019c857824 */ /* 0x040fe200028e0685 */
[-C--:B------:R-:W-:Y:S01]  /*49c0*/  ISETP.GE.AND P5, PT, R147, R154.reuse, PT ;  /* 0x0000009a9300720c */ /* 0x080fe20003fa6270 */
[----:B------:R-:W-:Y:S01]  /*49d0*/  IMAD.X R109, R156, 0x1, R109, P6 ;  /* 0x000000019c6d7824 */ /* 0x000fe200030e066d */
[----:B------:R-:W-:-:S02]  /*49e0*/  ISETP.GE.AND P6, PT, R138, R154, PT ;  /* 0x0000009a8a00720c */ /* 0x000fc40003fc6270 */
[----:B------:R-:W-:Y:S01]  /*49f0*/  PRMT R160, RZ, 0x7610, R160 ;  /* 0x00007610ffa07816 */ /* 0x000fe200000000a0 */
[----:B0-----:R-:W-:Y:S10]  /*4a00*/  @!P4 BRA `(.L_x_8) ;  /* 0x000000280030c947 */ /* 0x001ff40003800000 */
.L_x_16:
[----:B------:R-:W-:Y:S02]  /*4a10*/  @!P3 IMAD.MOV.U32 R126, RZ, RZ, R104 ;  /* 0x000000ffff7eb224 */ /* 0x000fe400078e0068 */
[----:B------:R-:W-:Y:S01]  /*4a20*/  @!P3 IMAD.MOV.U32 R127, RZ, RZ, R109 ;  /* 0x000000ffff7fb224 */ /* 0x000fe200078e006d */
[----:B------:R-:W-:Y:S02]  /*4a30*/  PRMT R159, RZ, 0x7610, R159 ;  /* 0x00007610ff9f7816 */ /* 0x000fe4000000009f */
[-C--:B------:R-:W-:Y:S02]  /*4a40*/  ISETP.GE.AND P4, PT, R7, R154.reuse, PT ;  /* 0x0000009a0700720c */ /* 0x080fe40003f86270 */
[----:B------:R0:W2:Y:S01]  /*4a50*/  @!P3 LDG.E.U8 R160, desc[UR26][R126.64] ;  /* 0x0000001a7ea0b981 */ /* 0x0000a2000c1e1100 */
[----:B------:R-:W-:Y:S02]  /*4a60*/  PRMT R162, RZ, 0x7610, R162 ;  /* 0x00007610ffa27816 */ /* 0x000fe400000000a2 */
[----:B------:R-:W-:Y:S01]  /*4a70*/  ISETP.GE.AND P3, PT, R140, R154, PT ;  /* 0x0000009a8c00720c */ /* 0x000fe20003f66270 */
[----:B0-----:R-:W-:-:S02]  /*4a80*/  @!P5 IMAD.MOV.U32 R126, RZ, RZ, R128 ;  /* 0x000000ffff7ed224 */ /* 0x001fc400078e0080 */
[----:B------:R-:W-:-:S05]  /*4a90*/  @!P5 IMAD.MOV.U32 R127, RZ, RZ, R133 ;  /* 0x000000ffff7fd224 */ /* 0x000fca00078e0085 */
[----:B------:R0:W3:Y:S01]  /*4aa0*/  @!P5 LDG.E.U8 R159, desc[UR26][R126.64] ;  /* 0x0000001a7e9fd981 */ /* 0x0000e2000c1e1100 */
[----:B------:R-:W-:Y:S01]  /*4ab0*/  PRMT R161, RZ, 0x7610, R161 ;  /* 0x00007610ffa17816 */ /* 0x000fe200000000a1 */
[----:B0-----:R-:W-:Y:S02]  /*4ac0*/  @!P6 IMAD.MOV.U32 R126, RZ, RZ, R106 ;  /* 0x000000ffff7ee224 */ /* 0x001fe400078e006a */
[----:B------:R-:W-:-:S05]  /*4ad0*/  @!P6 IMAD.MOV.U32 R127, RZ, RZ, R111 ;  /* 0x000000ffff7fe224 */ /* 0x000fca00078e006f */
[----:B------:R0:W4:Y:S01]  /*4ae0*/  @!P6 LDG.E.U8 R162, desc[UR26][R126.64] ;  /* 0x0000001a7ea2e981 */ /* 0x000122000c1e1100 */
[-C--:B------:R-:W-:Y:S02]  /*4af0*/  ISETP.GE.AND P6, PT, R148, R154.reuse, PT ;  /* 0x0000009a9400720c */ /* 0x080fe40003fc6270 */
[----:B------:R-:W-:Y:S02]  /*4b00*/  ISETP.GE.AND P5, PT, R142, R154, PT ;  /* 0x0000009a8e00720c */ /* 0x000fe40003fa6270 */
[----:B------:R-:W-:Y:S01]  /*4b10*/  PRMT R164, RZ, 0x7610, R164 ;  /* 0x00007610ffa47816 */ /* 0x000fe200000000a4 */
[----:B0-----:R-:W-:Y:S02]  /*4b20*/  @!P4 IMAD.MOV.U32 R126, RZ, RZ, R120 ;  /* 0x000000ffff7ec224 */ /* 0x001fe400078e0078 */
[----:B------:R-:W-:-:S05]  /*4b30*/  @!P4 IMAD.MOV.U32 R127, RZ, RZ, R129 ;  /* 0x000000ffff7fc224 */ /* 0x000fca00078e0081 */
[----:B------:R0:W5:Y:S01]  /*4b40*/  @!P4 LDG.E.U8 R161, desc[UR26][R126.64] ;  /* 0x0000001a7ea1c981 */ /* 0x000162000c1e1100 */
[----:B------:R-:W-:Y:S02]  /*4b50*/  ISETP.GE.AND P4, PT, R9, R154, PT ;  /* 0x0000009a0900720c */ /* 0x000fe40003f86270 */
[----:B------:R-:W-:Y:S01]  /*4b60*/  PRMT R163, RZ, 0x7610, R163 ;  /* 0x00007610ffa37816 */ /* 0x000fe200000000a3 */
[----:B0-----:R-:W-:Y:S02]  /*4b70*/  @!P3 IMAD.MOV.U32 R126, RZ, RZ, R108 ;  /* 0x000000ffff7eb224 */ /* 0x001fe400078e006c */
[----:B------:R-:W-:-:S05]  /*4b80*/  @!P3 IMAD.MOV.U32 R127, RZ, RZ, R113 ;  /* 0x000000ffff7fb224 */ /* 0x000fca00078e0071 */
[----:B------:R0:W2:Y:S01]  /*4b90*/  @!P3 LDG.E.U8 R164, desc[UR26][R126.64] ;  /* 0x0000001a7ea4b981 */ /* 0x0000a2000c1e1100 */
        /* <DEDUP_REMOVED lines=15> */
[----:B------:R-:W-:Y:S01]  /*4c90*/  PRMT R167, RZ, 0x7610, R167 ;  /* 0x00007610ffa77816 */ /* 0x000fe200000000a7 */
[----:B0-----:R-:W-:Y:S02]  /*4ca0*/  @!P3 IMAD.MOV.U32 R126, RZ, RZ, R112 ;  /* 0x000000ffff7eb224 */ /* 0x001fe400078e0070 */
[----:B------:R-:W-:-:S05]  /*4cb0*/  @!P3 IMAD.MOV.U32 R127, RZ, RZ, R117 ;  /* 0x000000ffff7fb224 */ /* 0x000fca00078e0075 */
[----:B------:R0:W2:Y:S01]  /*4cc0*/  @!P3 LDG.E.U8 R168, desc[UR26][R126.64] ;  /* 0x0000001a7ea8b981 */ /* 0x0000a2000c1e1100 */
[----:B------:R-:W-:Y:S02]  /*4cd0*/  PRMT R170, RZ, 0x7610, R170 ;  /* 0x00007610ffaa7816 */ /* 0x000fe400000000aa */
[-C--:B------:R-:W-:Y:S02]  /*4ce0*/  ISETP.GE.AND P3, PT, R145, R154.reuse, PT ;  /* 0x0000009a9100720c */ /* 0x080fe40003f66270 */
[----:B------:R-:W-:Y:S01]  /*4cf0*/  ISETP.GE.AND P4, PT, R11, R154, PT ;  /* 0x0000009a0b00720c */ /* 0x000fe20003f86270 */
[----:B0-----:R-:W-:Y:S02]  /*4d00*/  @!P6 IMAD.MOV.U32 R126, RZ, RZ, R132 ;  /* 0x000000ffff7ee224 */ /* 0x001fe400078e0084 */
[----:B------:R-:W-:-:S05]  /*4d10*/  @!P6 IMAD.MOV.U32 R127, RZ, RZ, R137 ;  /* 0x000000ffff7fe224 */ /* 0x000fca00078e0089 */
[----:B------:R0:W2:Y:S02]  /*4d20*/  @!P6 LDG.E.U8 R167, desc[UR26][R126.64] ;  /* 0x0000001a7ea7e981 */ /* 0x0000a4000c1e1100 */
[----:B0-----:R-:W-:Y:S02]  /*4d30*/  @!P5 IMAD.MOV.U32 R126, RZ, RZ, R114 ;  /* 0x000000ffff7ed224 */ /* 0x001fe400078e0072 */
[----:B------:R-:W-:-:S05]  /*4d40*/  @!P5 IMAD.MOV.U32 R127, RZ, RZ, R119 ;  /* 0x000000ffff7fd224 */ /* 0x000fca00078e0077 */
[----:B------:R0:W2:Y:S01]  /*4d50*/  @!P5 LDG.E.U8 R170, desc[UR26][R126.64] ;  /* 0x0000001a7eaad981 */ /* 0x0000a2000c1e1100 */
[-C--:B------:R-:W-:Y:S02]  /*4d60*/  ISETP.GE.AND P5, PT, R150, R154.reuse, PT ;  /* 0x0000009a9600720c */ /* 0x080fe40003fa6270 */
[----:B------:R-:W-:Y:S02]  /*4d70*/  PRMT R169, RZ, 0x7610, R169 ;  /* 0x00007610ffa97816 */ /* 0x000fe400000000a9 */
[-C--:B------:R-:W-:Y:S02]  /*4d80*/  ISETP.GE.AND P6, PT, R146, R154.reuse, PT ;  /* 0x0000009a9200720c */ /* 0x080fe40003fc6270 */
[----:B------:R-:W-:Y:S02]  /*4d90*/  PRMT R172, RZ, 0x7610, R172 ;  /* 0x00007610ffac7816 */ /* 0x000fe400000000ac */
[----:B------:R-:W2:Y:S01]  /*4da0*/  @!P4 LDG.E.U8 R169, desc[UR26][R124.64] ;  /* 0x0000001a7ca9c981 */ /* 0x000ea2000c1e1100 */
[----:B0-----:R-:W-:Y:S01]  /*4db0*/  @!P3 IMAD.MOV.U32 R126, RZ, RZ, R116 ;  /* 0x000000ffff7eb224 */ /* 0x001fe200078e0074 */
[----:B------:R-:W-:Y:S01]  /*4dc0*/  ISETP.GE.AND P4, PT, R13, R154, PT ;  /* 0x0000009a0d00720c */ /* 0x000fe20003f86270 */
[----:B------:R-:W-:Y:S01]  /*4dd0*/  @!P3 IMAD.MOV.U32 R127, RZ, RZ, R121 ;  /* 0x000000ffff7fb224 */ /* 0x000fe200078e0079 */
[----:B------:R-:W-:-:S04]  /*4de0*/  PRMT R171, RZ, 0x7610, R171 ;  /* 0x00007610ffab7816 */ /* 0x000fc800000000ab */
[----:B------:R0:W2:Y:S01]  /*4df0*/  @!P3 LDG.E.U8 R172, desc[UR26][R126.64] ;  /* 0x0000001a7eacb981 */ /* 0x0000a2000c1e1100 */
[----:B------:R-:W-:Y:S02]  /*4e00*/  PRMT R174, RZ, 0x7610, R174 ;  /* 0x00007610ffae7816 */ /* 0x000fe400000000ae */
[----:B------:R-:W-:Y:S02]  /*4e10*/  PRMT R173, RZ, 0x7610, R173 ;  /* 0x00007610ffad7816 */ /* 0x000fe400000000ad */
[----:B------:R-:W-:Y:S01]  /*4e20*/  ISETP.GE.AND P3, PT, R4, R154, PT ;  /* 0x0000009a0400720c */ /* 0x000fe20003f66270 */
[----:B0-----:R-:W-:Y:S02]  /*4e30*/  @!P5 IMAD.MOV.U32 R126, RZ, RZ, R134 ;  /* 0x000000ffff7ed224 */ /* 0x001fe400078e0086 */
[----:B------:R-:W-:-:S05]  /*4e40*/  @!P5 IMAD.MOV.U32 R127, RZ, RZ, R139 ;  /* 0x000000ffff7fd224 */ /* 0x000fca00078e008b */
[----:B------:R0:W2:Y:S02]  /*4e50*/  @!P5 LDG.E.U8 R171, desc[UR26][R126.64] ;  /* 0x0000001a7eabd981 */ /* 0x0000a4000c1e1100 */
[----:B0-----:R-:W-:Y:S02]  /*4e60*/  @!P6 IMAD.MOV.U32 R126, RZ, RZ, R118 ;  /* 0x000000ffff7ee224 */ /* 0x001fe400078e0076 */
[----:B------:R-:W-:-:S05]  /*4e70*/  @!P6 IMAD.MOV.U32 R127, RZ, RZ, R123 ;  /* 0x000000ffff7fe224 */ /* 0x000fca00078e007b */
[----:B------:R0:W2:Y:S01]  /*4e80*/  @!P6 LDG.E.U8 R174, desc[UR26][R126.64] ;  /* 0x0000001a7eaee981 */ /* 0x0000a2000c1e1100 */
[----:B------:R-:W-:Y:S01]  /*4e90*/  PRMT R176, RZ, 0x7610, R176 ;  /* 0x00007610ffb07816 */ /* 0x000fe200000000b0 */
[----:B0-----:R-:W-:Y:S02]  /*4ea0*/  @!P4 IMAD.MOV.U32 R126, RZ, RZ, R136 ;  /* 0x000000ffff7ec224 */ /* 0x001fe400078e0088 */
[----:B------:R-:W-:-:S05]  /*4eb0*/  @!P4 IMAD.MOV.U32 R127, RZ, RZ, R141 ;  /* 0x000000ffff7fc224 */ /* 0x000fca00078e008d */
[----:B------:R0:W2:Y:S01]  /*4ec0*/  @!P4 LDG.E.U8 R173, desc[UR26][R126.64] ;  /* 0x0000001a7eadc981 */ /* 0x0000a2000c1e1100 */
[----:B------:R-:W-:Y:S01]  /*4ed0*/  PRMT R178, RZ, 0x7610, R178 ;  /* 0x00007610ffb27816 */ /* 0x000fe200000000b2 */
[----:B------:R-:W-:Y:S01]  /*4ee0*/  BAR.SYNC.DEFER_BLOCKING 0x0 ;  /* 0x0000000000007b1d */ /* 0x000fe20000010000 */
[----:B0-----:R-:W-:Y:S02]  /*4ef0*/  @!P3 IMAD.MOV.U32 R126, RZ, RZ, R6 ;  /* 0x000000ffff7eb224 */ /* 0x001fe400078e0006 */
[----:B------:R-:W-:Y:S01]  /*4f00*/  @!P3 IMAD.MOV.U32 R127, RZ, RZ, R15 ;  /* 0x000000ffff7fb224 */ /* 0x000fe200078e000f */
[----:B------:R-:W-:Y:S02]  /*4f10*/  PRMT R180, RZ, 0x7610, R180 ;  /* 0x00007610ffb47816 */ /* 0x000fe400000000b4 */
[----:B------:R-:W-:Y:S02]  /*4f20*/  PRMT R182, RZ, 0x7610, R182 ;  /* 0x00007610ffb67816 */ /* 0x000fe400000000b6 */
[----:B------:R0:W2:Y:S02]  /*4f30*/  @!P3 LDG.E.U8 R176, desc[UR26][R126.64] ;  /* 0x0000001a7eb0b981 */ /* 0x0000a4000c1e1100 */
[----:B0-----:R-:W-:-:S02]  /*4f40*/  @!P3 IMAD.MOV.U32 R126, RZ, RZ, R10 ;  /* 0x000000ffff7eb224 */ /* 0x001fc400078e000a */
        /* <DEDUP_REMOVED lines=52> */
[----:B------:R0:W3:Y:S01]  /*5290*/  @!P3 LDG.E.U8 R204, desc[UR26][R126.64] ;  /* 0x0000001a7eccb981 */ /* 0x0000e2000c1e1100 */
[----:B------:R-:W-:Y:S01]  /*52a0*/  PRMT R175, RZ, 0x7610, R175 ;  /* 0x00007610ffaf7816 */ /* 0x000fe200000000af */
[----:B0-----:R-:W-:Y:S02]  /*52b0*/  @!P3 IMAD.MOV.U32 R126, RZ, RZ, R98 ;  /* 0x000000ffff7eb224 */ /* 0x001fe400078e0062 */
[----:B------:R-:W-:-:S05]  /*52c0*/  @!P3 IMAD.MOV.U32 R127, RZ, RZ, R105 ;  /* 0x000000ffff7fb224 */ /* 0x000fca00078e0069 */
[----:B------:R0:W3:Y:S01]  /*52d0*/  @!P3 LDG.E.U8 R206, desc[UR26][R126.64] ;  /* 0x0000001a7eceb981 */ /* 0x0000e2000c1e1100 */
[----:B------:R-:W-:Y:S01]  /*52e0*/  PRMT R177, RZ, 0x7610, R177 ;  /* 0x00007610ffb17816 */ /* 0x000fe200000000b1 */
[----:B0-----:R-:W-:Y:S02]  /*52f0*/  @!P3 IMAD.MOV.U32 R126, RZ, RZ, R8 ;  /* 0x000000ffff7eb224 */ /* 0x001fe400078e0008 */
[----:B------:R-:W-:-:S05]  /*5300*/  @!P3 IMAD.MOV.U32 R127, RZ, RZ, R17 ;  /* 0x000000ffff7fb224 */ /* 0x000fca00078e0011 */
[----:B------:R0:W5:Y:S01]  /*5310*/  @!P3 LDG.E.U8 R175, desc[UR26][R126.64] ;  /* 0x0000001a7eafb981 */ /* 0x000162000c1e1100 */
        /* <DEDUP_REMOVED lines=48> */
[----:B------:R-:W-:Y:S02]  /*5620*/  PRMT R203, RZ, 0x7610, R203 ;  /* 0x00007610ffcb7816 */ /* 0x000fe400000000cb */
[----:B------:R-:W-:Y:S01]  /*5630*/  PRMT R205, RZ, 0x7610, R205 ;  /* 0x00007610ffcd7816 */ /* 0x000fe200000000cd */
[----:B0-----:R-:W-:Y:S02]  /*5640*/  @!P3 IMAD.MOV.U32 R126, RZ, RZ, R92 ;  /* 0x000000ffff7eb224 */ /* 0x001fe400078e005c */
[----:B------:R-:W-:-:S05]  /*5650*/  @!P3 IMAD.MOV.U32 R127, RZ, RZ, R99 ;  /* 0x000000ffff7fb224 */ /* 0x000fca00078e0063 */
[----:B------:R0:W5:Y:S02]  /*5660*/  @!P3 LDG.E.U8 R201, desc[UR26][R126.64] ;  /* 0x0000001a7ec9b981 */ /* 0x000164000c1e1100 */
[----:B0-----:R-:W-:Y:S02]  /*5670*/  @!P3 IMAD.MOV.U32 R126, RZ, RZ, R96 ;  /* 0x000000ffff7eb224 */ /* 0x001fe400078e0060 */
[----:B------:R-:W-:-:S05]  /*5680*/  @!P3 IMAD.MOV.U32 R127, RZ, RZ, R103 ;  /* 0x000000ffff7fb224 */ /* 0x000fca00078e0067 */
[----:B------:R0:W5:Y:S02]  /*5690*/  @!P3 LDG.E.U8 R203, desc[UR26][R126.64] ;  /* 0x0000001a7ecbb981 */ /* 0x000164000c1e1100 */
[----:B0-----:R-:W-:Y:S02]  /*56a0*/  @!P3 IMAD.MOV.U32 R126, RZ, RZ, R100 ;  /* 0x000000ffff7eb224 */ /* 0x001fe400078e0064 */
[----:B------:R-:W-:-:S05]  /*56b0*/  @!P3 IMAD.MOV.U32 R127, RZ, RZ, R107 ;  /* 0x000000ffff7fb224 */ /* 0x000fca00078e006b */
[----:B------:R-:W5:Y:S01]  /*56c0*/  @!P3 LDG.E.U8 R205, desc[UR26][R126.64] ;  /* 0x0000001a7ecdb981 */ /* 0x000f62000c1e1100 */
[----:B------:R-:W-:Y:S01]  /*56d0*/  ULEA UR25, UR28, UR13, 0x3 ;  /* 0x0000000d1c197291 */ /* 0x000fe2000f8e18ff */
[----:B------:R-:W-:Y:S02]  /*56e0*/  UMOV UR4, UR5 ;  /* 0x0000000500047c82 */ /* 0x000fe40008000000 */
[----:B--2---:R0:W-:Y:S01]  /*56f0*/  STS.U8 [R151+UR13+0x5000], R160 ;  /* 0x005000a097007988 */ /* 0x0041e2000800000d */
[----:B------:R-:W-:-:S03]  /*5700*/  UIADD3 UR25, UPT, UPT, UR25, 0x6000, URZ ;  /* 0x0000600019197890 */ /* 0x000fc6000fffe0ff */
[----:B----4-:R0:W-:Y:S04]  /*5710*/  STS.U8 [R151+UR13+0x5200], R162 ;  /* 0x005200a297007988 */ /* 0x0101e8000800000d */
[----:B------:R0:W-:Y:S04]  /*5720*/  STS.U8 [R151+UR13+0x5400], R164 ;  /* 0x005400a497007988 */ /* 0x0001e8000800000d */
[----:B------:R0:W-:Y:S04]  /*5730*/  STS.U8 [R151+UR13+0x5600], R166 ;  /* 0x005600a697007988 */ /* 0x0001e8000800000d */
[----:B------:R0:W-:Y:S04]  /*5740*/  STS.U8 [R151+UR13+0x5800], R168 ;  /* 0x005800a897007988 */ /* 0x0001e8000800000d */
[----:B------:R0:W-:Y:S04]  /*5750*/  STS.U8 [R151+UR13+0x5a00], R170 ;  /* 0x005a00aa97007988 */ /* 0x0001e8000800000d */
[----:B------:R0:W-:Y:S04]  /*5760*/  STS.U8 [R151+UR13+0x5c00], R172 ;  /* 0x005c00ac97007988 */ /* 0x0001e8000800000d */
[----:B------:R0:W-:Y:S04]  /*5770*/  STS.U8 [R151+UR13+0x5e00], R174 ;  /* 0x005e00ae97007988 */ /* 0x0001e8000800000d */
[----:B---3--:R0:W-:Y:S04]  /*5780*/  STS.U8 [R152+UR13+0x5100], R159 ;  /* 0x0051009f98007988 */ /* 0x0081e8000800000d */
        /* <DEDUP_REMOVED lines=39> */
[----:B------:R1:W-:Y:S06]  /*5a00*/  MEMBAR.ALL.CTA ;  /* 0x0000000000007992 */ /* 0x0003ec0000008000 */
[----:B-1----:R-:W1:Y:S02]  /*5a10*/  FENCE.VIEW.ASYNC.S ;  /* 0x00000000000073c6 */ /* 0x002e640000000000 */
[----:B-1----:R-:W-:Y:S06]  /*5a20*/  BAR.SYNC.DEFER_BLOCKING 0x0 ;  /* 0x0000000000007b1d */ /* 0x002fec0000010000 */
[----:B------:R-:W-:Y:S05]  /*5a30*/  @P0 BRA `(.L_x_9) ;  /* 0x00000000003c0947 */ /* 0x000fea0003800000 */
[----:B------:R-:W-:Y:S01]  /*5a40*/  UMOV UR18, UR6 ;  /* 0x0000000600127c82 */ /* 0x000fe20008000000 */
[----:B------:R-:W-:Y:S01]  /*5a50*/  UMOV UR19, 0x80004020 ;  /* 0x8000402000137882 */ /* 0x000fe20000000000 */
[----:B------:R-:W-:Y:S01]  /*5a60*/  UMOV UR20, UR8 ;  /* 0x0000000800147c82 */ /* 0x000fe20008000000 */
[----:B------:R-:W-:Y:S01]  /*5a70*/  UMOV UR21, 0x80004020 ;  /* 0x8000402000157882 */ /* 0x000fe20000000000 */
[----:B------:R-:W-:Y:S01]  /*5a80*/  UMOV UR22, 0x0 ;  /* 0x0000000000167882 */ /* 0x000fe20000000000 */
[----:B------:R-:W-:Y:S01]  /*5a90*/  UMOV UR23, 0x4208010 ;  /* 0x0420801000177882 */ /* 0x000fe20000000000 */
[----:B------:R-:W-:Y:S01]  /*5aa0*/  UMOV UR10, UR25 ;  /* 0x00000019000a7c82 */ /* 0x000fe20008000000 */
[----:B------:R-:W-:Y:S01]  /*5ab0*/  UMOV UR11, URZ ;  /* 0x000000ff000b7c82 */ /* 0x000fe20008000000 */
[----:B------:R-:W-:Y:S01]  /*5ac0*/  UMOV UR30, 0x0 ;  /* 0x00000000001e7882 */ /* 0x000fe20000000000 */
[----:B------:R-:W-:Y:S01]  /*5ad0*/  UMOV UR31, 0x4208010 ;  /* 0x04208010001f7882 */ /* 0x000fe20000000000 */
[----:B------:R1:W-:Y:S01]  /*5ae0*/  UTCQMMA gdesc[UR18], gdesc[UR20], tmem[UR12], tmem[UR22], idesc[UR23], UPT ;  /* 0x00ff1614120075ea */ /* 0x0003e2000b80030c */
[----:B------:R-:W-:Y:S01]  /*5af0*/  UMOV UR5, UR10 ;  /* 0x0000000a00057c82 */ /* 0x000fe20008000000 */
[----:B------:R1:W-:Y:S01]  /*5b00*/  UTCQMMA gdesc[UR14], gdesc[UR16], tmem[UR12], tmem[UR30], idesc[UR31], UPT ;  /* 0x00ff1e100e0075ea */ /* 0x0003e2000b80030c */
[----:B------:R1:W-:Y:S01]  /*5b10*/  UTCBAR [UR5], URZ ;  /* 0x000000ff050073e9 */ /* 0x0003e200080000ff */
[----:B------:R-:W-:-:S02]  /*5b20*/  NOP ;  /* 0x0000000000007918 */ /* 0x000fc40000000000 */
.L_x_9:
[----:B------:R-:W-:Y:S01]  /*5b30*/  VIADD R157, R157, 0xffffffff ;  /* 0xffffffff9d9d7836 */ /* 0x000fe20000000000 */
[----:B------:R-:W-:Y:S01]  /*5b40*/  UIADD3 UR28, UPT, UPT, UR28, 0x1, URZ ;  /* 0x000000011c1c7890 */ /* 0x000fe2000fffe0ff */
[----:B------:R-:W-:Y:S02]  /*5b50*/  IMAD.U32 R126, RZ, RZ, UR4 ;  /* 0x00000004ff7e7e24 */ /* 0x000fe4000f8e00ff */
[----:B------:R-:W-:Y:S01]  /*5b60*/  VIADD R154, R154, 0xffffffc0 ;  /* 0xffffffc09a9a7836 */ /* 0x000fe20000000000 */
[----:B------:R-:W-:Y:S01]  /*5b70*/  ISETP.NE.U32.AND P3, PT, R157, RZ, PT ;  /* 0x000000ff9d00720c */ /* 0x000fe20003f65070 */
[----:B------:R-:W-:-:S04]  /*5b80*/  UISETP.GT.AND UP0, UPT, UR28, 0x1, UPT ;  /* 0x000000011c00788c */ /* 0x000fc8000bf04270 */
[----:B-1----:R-:W-:Y:S02]  /*5b90*/  USEL UR5, URZ, 0x1, !UP0 ;  /* 0x00000001ff057887 */ /* 0x002fe4000c000000 */
[----:B------:R-:W-:Y:S02]  /*5ba0*/  USEL UR28, UR28, URZ, !UP0 ;  /* 0x000000ff1c1c7287 */ /* 0x000fe4000c000000 */
[----:B------:R-:W-:-:S04]  /*5bb0*/  ULOP3.LUT UR5, UR4, UR5, URZ, 0x3c, !UPT ;  /* 0x0000000504057292 */ /* 0x000fc8000f8e3cff */
[----:B------:R-:W-:Y:S08]  /*5bc0*/  @P3 BRA `(.L_x_10) ;  /* 0xffffffe400f43947 */ /* 0x000ff0000383ffff */
.L_x_7:
[----:B------:R-:W-:-:S13]  /*5bd0*/  ISETP.GE.AND P0, PT, R102, 0x40, PT ;  /* 0x000000406600780c */ /* 0x000fda0003f06270 */
[----:B------:R-:W-:Y:S05]  /*5be0*/  @!P0 BRA `(.L_x_11) ;  /* 0x0000000000108947 */ /* 0x000fea0003800000 */
[----:B------:R-:W-:-:S06]  /*5bf0*/  USHF.L.U32 UR4, UR4, 0x1f, URZ ;  /* 0x0000001f04047899 */ /* 0x000fcc00080006ff */
[----:B------:R-:W-:-:S04]  /*5c00*/  IMAD.U32 R4, RZ, RZ, UR4 ;  /* 0x00000004ff047e24 */ /* 0x000fc8000f8e00ff */
[----:B------:R-:W1:Y:S02]  /*5c10*/  SYNCS.PHASECHK.TRANS64.TRYWAIT P0, [UR25], R4 ;  /* 0x00000004ff0075a7 */ /* 0x000e640008001119 */
[----:B-1----:R-:W-:Y:S05]  /*5c20*/  @!P0 BRA `(.L_x_12) ;  /* 0x0000001400b48947 */ /* 0x002fea0003800000 */
.L_x_11:
[----:B------:R-:W-:Y:S01]  /*5c30*/  BAR.SYNC.DEFER_BLOCKING 0x0 ;  /* 0x0000000000007b1d */ /* 0x000fe20000010000 */
[C---:B------:R-:W-:Y:S01]  /*5c40*/  IMAD.SHL.U32 R67, R66.reuse, 0x20, RZ ;  /* 0x0000002042437824 */ /* 0x040fe200078e00ff */
[----:B------:R-:W-:Y:S01]  /*5c50*/  SHF.R.S32.HI R71, RZ, 0x5, R66 ;  /* 0x00000005ff477819 */ /* 0x000fe20000011442 */
[C---:B------:R-:W-:Y:S02]  /*5c60*/  IMAD.SHL.U32 R68, R66.reuse, 0x10, RZ ;  /* 0x0000001042447824 */ /* 0x040fe400078e00ff */
[----:B------:R-:W-:Y:S01]  /*5c70*/  IMAD.SHL.U32 R72, R66, 0x4, RZ ;  /* 0x0000000442487824 */ /* 0x000fe200078e00ff */
[----:B------:R-:W-:Y:S01]  /*5c80*/  LOP3.LUT R67, R67, 0x300, RZ, 0xc0, !PT ;  /* 0x0000030043437812 */ /* 0x000fe200078ec0ff */
[----:B------:R-:W1:Y:S01]  /*5c90*/  LDCU UR4, c[0x0][0x3b4] ;  /* 0x00007680ff0477ac */ /* 0x000e620008000800 */
[----:B------:R-:W-:Y:S02]  /*5ca0*/  LOP3.LUT R69, R68, 0x30, RZ, 0xc0, !PT ;  /* 0x0000003044457812 */ /* 0x000fe400078ec0ff */
[----:B------:R-:W-:Y:S01]  /*5cb0*/  LOP3.LUT R70, R67, 0x870, R68, 0xf8, !PT ;  /* 0x0000087043467812 */ /* 0x000fe200078ef844 */
[C---:B------:R-:W-:Y:S01]  /*5cc0*/  IMAD.SHL.U32 R68, R66.reuse, 0x2, RZ ;  /* 0x0000000242447824 */ /* 0x040fe200078e00ff */
[----:B------:R-:W-:Y:S01]  /*5cd0*/  SGXT R67, R71, 0x1 ;  /* 0x000000014743781a */ /* 0x000fe20000000200 */
[----:B------:R-:W2:Y:S01]  /*5ce0*/  LDCU.128 UR8, c[0x0][0x390] ;  /* 0x00007200ff0877ac */ /* 0x000ea20008000c00 */
[----:B------:R-:W-:Y:S01]  /*5cf0*/  SHF.R.S32.HI R71, RZ, 0x2, R66 ;  /* 0x00000002ff477819 */ /* 0x000fe20000011442 */
[----:B------:R-:W-:Y:S01]  /*5d00*/  IMAD.SHL.U32 R66, R66, 0x80, RZ ;  /* 0x0000008042427824 */ /* 0x000fe200078e00ff */
[----:B------:R-:W-:-:S02]  /*5d10*/  LOP3.LUT R67, R70, 0x1040, R67, 0x78, !PT ;  /* 0x0000104046437812 */ /* 0x000fc400078e7843 */
[----:B------:R-:W-:Y:S02]  /*5d20*/  LOP3.LUT R68, R68, 0x80, RZ, 0xc0, !PT ;  /* 0x0000008044447812 */ /* 0x000fe400078ec0ff */
[----:B------:R-:W-:Y:S02]  /*5d30*/  LOP3.LUT R72, R69, 0x3c0, R72, 0xf8, !PT ;  /* 0x000003c045487812 */ /* 0x000fe400078ef848 */
[----:B------:R-:W-:Y:S01]  /*5d40*/  IADD3 R67, PT, PT, R67, UR13, R68 ;  /* 0x0000000d43437c10 */ /* 0x000fe2000fffe044 */
[----:B------:R-:W3:Y:S02]  /*5d50*/  @!P2 SYNCS.CCTL.IV [UR13+0x6000] ;  /* 0x00600000ff00a9b1 */ /* 0x000ee4000800000d */
[----:B---3--:R-:W-:Y:S01]  /*5d60*/  BAR.SYNC.DEFER_BLOCKING 0x0 ;  /* 0x0000000000007b1d */ /* 0x008fe20000010000 */
[----:B------:R-:W-:Y:S02]  /*5d70*/  SGXT R69, R71, 0x1 ;  /* 0x000000014745781a */ /* 0x000fe40000000200 */
[----:B------:R-:W-:-:S02]  /*5d80*/  LOP3.LUT R66, R66, 0x400, RZ, 0xc0, !PT ;  /* 0x0000040042427812 */ /* 0x000fc400078ec0ff */
[----:B------:R-:W-:Y:S02]  /*5d90*/  LOP3.LUT R69, R72, 0x1040, R69, 0x78, !PT ;  /* 0x0000104048457812 */ /* 0x000fe400078e7845 */
[----:B--2---:R-:W-:Y:S01]  /*5da0*/  ISETP.GE.AND P0, PT, R41, UR10, PT ;  /* 0x0000000a29007c0c */ /* 0x004fe2000bf06270 */
[----:B------:R-:W-:Y:S01]  /*5db0*/  LDTM.16dp32bit_t0_t15.x32 R4, tmem[UR24] ;  /* 0x00000018000479ee */ /* 0x000fe20008a80000 */
[----:B------:R-:W2:Y:S01]  /*5dc0*/  LDTM.16dp32bit_t16_t31.x32 R4, tmem[UR24+0x20] ;  /* 0x00002018000479ee */ /* 0x000ea20008aa0000 */
[----:B------:R-:W-:Y:S02]  /*5dd0*/  IADD3 R66, PT, PT, R69, UR13, R66 ;  /* 0x0000000d45427c10 */ /* 0x000fe4000fffe042 */
[----:B------:R-:W-:Y:S01]  /*5de0*/  ISETP.LT.AND P4, PT, R64, UR11, !P0 ;  /* 0x0000000b40007c0c */ /* 0x000fe2000c781270 */
[----:B------:R-:W3:Y:S01]  /*5df0*/  @!P2 SYNCS.CCTL.IV [UR13+0x6008] ;  /* 0x00600800ff00a9b1 */ /* 0x000ee2000800000d */
[----:B------:R-:W-:Y:S01]  /*5e00*/  NOP ;  /* 0x0000000000007918 */ /* 0x000fe20000000000 */
[----:B------:R-:W-:-:S02]  /*5e10*/  ISETP.LT.AND P2, PT, R65, UR11, !P0 ;  /* 0x0000000b41007c0c */ /* 0x000fc4000c741270 */
[----:B--2---:R-:W-:Y:S02]  /*5e20*/  F2FP.SATFINITE.E4M3.F32.PACK_AB_MERGE_C R4, R5, R4, RZ ;  /* 0x000000040504723e */ /* 0x004fe400048070ff */
[----:B------:R-:W-:Y:S02]  /*5e30*/  F2FP.SATFINITE.E4M3.F32.PACK_AB_MERGE_C R8, R9, R8, RZ ;  /* 0x000000080908723e */ /* 0x000fe400048070ff */
[----:B------:R-:W-:Y:S02]  /*5e40*/  F2FP.SATFINITE.E4M3.F32.PACK_AB_MERGE_C R12, R13, R12, RZ ;  /* 0x0000000c0d0c723e */ /* 0x000fe400048070ff */
[----:B------:R-:W-:Y:S02]  /*5e50*/  F2FP.SATFINITE.E4M3.F32.PACK_AB_MERGE_C R6, R7, R6, RZ ;  /* 0x000000060706723e */ /* 0x000fe400048070ff */
[----:B------:R-:W-:Y:S02]  /*5e60*/  F2FP.SATFINITE.E4M3.F32.PACK_AB_MERGE_C R10, R11, R10, RZ ;  /* 0x0000000a0b0a723e */ /* 0x000fe400048070ff */
[----:B------:R-:W-:-:S02]  /*5e70*/  F2FP.SATFINITE.E4M3.F32.PACK_AB_MERGE_C R14, R15, R14, RZ ;  /* 0x0000000e0f0e723e */ /* 0x000fc400048070ff */
[----:B------:R-:W-:Y:S02]  /*5e80*/  F2FP.SATFINITE.E4M3.F32.PACK_AB_MERGE_C R20, R21, R20, RZ ;  /* 0x000000141514723e */ /* 0x000fe400048070ff */
[----:B------:R-:W-:Y:S02]  /*5e90*/  F2FP.SATFINITE.E4M3.F32.PACK_AB_MERGE_C R24, R25, R24, RZ ;  /* 0x000000181918723e */ /* 0x000fe400048070ff */
[----:B------:R-:W-:Y:S02]  /*5ea0*/  F2FP.SATFINITE.E4M3.F32.PACK_AB_MERGE_C R28, R29, R28, RZ ;  /* 0x0000001c1d1c723e */ /* 0x000fe400048070ff */
[----:B------:R-:W-:Y:S02]  /*5eb0*/  F2FP.SATFINITE.E4M3.F32.PACK_AB_MERGE_C R16, R17, R16, RZ ;  /* 0x000000101110723e */ /* 0x000fe400048070ff */
[----:B------:R-:W-:Y:S02]  /*5ec0*/  F2FP.SATFINITE.E4M3.F32.PACK_AB_MERGE_C R22, R23, R22, RZ ;  /* 0x000000161716723e */ /* 0x000fe400048070ff */
[----:B------:R-:W-:-:S02]  /*5ed0*/  F2FP.SATFINITE.E4M3.F32.PACK_AB_MERGE_C R26, R27, R26, RZ ;  /* 0x0000001a1b1a723e */ /* 0x000fc400048070ff */
[----:B------:R-:W-:Y:S02]  /*5ee0*/  F2FP.SATFINITE.E4M3.F32.PACK_AB_MERGE_C R30, R31, R30, RZ ;  /* 0x0000001e1f1e723e */ /* 0x000fe400048070ff */
[----:B------:R-:W-:Y:S02]  /*5ef0*/  LOP3.LUT R17, R4, 0xffff, RZ, 0xc0, !PT ;  /* 0x0000ffff04117812 */ /* 0x000fe400078ec0ff */
[----:B------:R-:W-:Y:S02]  /*5f00*/  LOP3.LUT R68, R8, 0xffff, RZ, 0xc0, !PT ;  /* 0x0000ffff08447812 */ /* 0x000fe400078ec0ff */
[----:B------:R-:W-:Y:S02]  /*5f10*/  LOP3.LUT R25, R12, 0xffff, RZ, 0xc0, !PT ;  /* 0x0000ffff0c197812 */ /* 0x000fe400078ec0ff */
[----:B------:R-:W-:Y:S02]  /*5f20*/  F2FP.SATFINITE.E4M3.F32.PACK_AB_MERGE_C R32, R33, R32, RZ ;  /* 0x000000202120723e */ /* 0x000fe400048070ff */
[----:B------:R-:W-:-:S02]  /*5f30*/  LOP3.LUT R21, R6, 0xffff, RZ, 0xc0, !PT ;  /* 0x0000ffff06157812 */ /* 0x000fc400078ec0ff */
[----:B------:R-:W-:Y:S02]  /*5f40*/  LOP3.LUT R70, R10, 0xffff, RZ, 0xc0, !PT ;  /* 0x0000ffff0a467812 */ /* 0x000fe400078ec0ff */
[----:B------:R-:W-:Y:S02]  /*5f50*/  LOP3.LUT R27, R14, 0xffff, RZ, 0xc0, !PT ;  /* 0x0000ffff0e1b7812 */ /* 0x000fe400078ec0ff */
[----:B------:R-:W-:Y:S02]  /*5f60*/  LOP3.LUT R20, R20, 0xffff, RZ, 0xc0, !PT ;  /* 0x0000ffff14147812 */ /* 0x000fe400078ec0ff */
[----:B------:R-:W-:Y:S02]  /*5f70*/  LOP3.LUT R29, R24, 0xffff, RZ, 0xc0, !PT ;  /* 0x0000ffff181d7812 */ /* 0x000fe400078ec0ff */
[----:B------:R-:W-:Y:S02]  /*5f80*/  LOP3.LUT R33, R28, 0xffff, RZ, 0xc0, !PT ;  /* 0x0000ffff1c217812 */ /* 0x000fe400078ec0ff */
[----:B------:R-:W-:-:S02]  /*5f90*/  F2FP.SATFINITE.E4M3.F32.PACK_AB_MERGE_C R34, R35, R34, RZ ;  /* 0x000000222322723e */ /* 0x000fc400048070ff */
[----:B------:R-:W-:Y:S02]  /*5fa0*/  LOP3.LUT R22, R22, 0xffff, RZ, 0xc0, !PT ;  /* 0x0000ffff16167812 */ /* 0x000fe400078ec0ff */
[----:B------:R-:W-:Y:S02]  /*5fb0*/  LOP3.LUT R31, R26, 0xffff, RZ, 0xc0, !PT ;  /* 0x0000ffff1a1f7812 */ /* 0x000fe400078ec0ff */
[----:B------:R-:W-:Y:S02]  /*5fc0*/  LOP3.LUT R35, R30, 0xffff, RZ, 0xc0, !PT ;  /* 0x0000ffff1e237812 */ /* 0x000fe400078ec0ff */
[----:B------:R-:W-:Y:S02]  /*5fd0*/  PRMT R4, R25, 0x3340, R0 ;  /* 0x0000334019047816 */ /* 0x000fe40000000000 */
[----:B------:R-:W-:Y:S02]  /*5fe0*/  PRMT R5, R17, 0x3340, R68 ;  /* 0x0000334011057816 */ /* 0x000fe40000000044 */
[----:B------:R-:W-:-:S02]  /*5ff0*/  PRMT R6, R27, 0x3340, R0 ;  /* 0x000033401b067816 */ /* 0x000fc40000000000 */
[----:B------:R-:W-:Y:S02]  /*6000*/  PRMT R7, R21, 0x3340, R70 ;  /* 0x0000334015077816 */ /* 0x000fe40000000046 */
[--C-:B------:R-:W-:Y:S02]  /*6010*/  PRMT R8, R33, 0x3340, R0.reuse ;  /* 0x0000334021087816 */ /* 0x100fe40000000000 */
[----:B------:R-:W-:Y:S02]  /*6020*/  PRMT R9, R20, 0x3340, R29 ;  /* 0x0000334014097816 */ /* 0x000fe4000000001d */
[----:B------:R-:W-:Y:S02]  /*6030*/  PRMT R10, R35, 0x3340, R0 ;  /* 0x00003340230a7816 */ /* 0x000fe40000000000 */
[----:B------:R-:W-:Y:S02]  /*6040*/  PRMT R13, R22, 0x3340, R31 ;  /* 0x00003340160d7816 */ /* 0x000fe4000000001f */
[----:B------:R-:W-:-:S02]  /*6050*/  PRMT R11, R5, 0x5410, R4 ;  /* 0x00005410050b7816 */ /* 0x000fc40000000004 */
[----:B------:R-:W-:Y:S02]  /*6060*/  F2FP.SATFINITE.E4M3.F32.PACK_AB_MERGE_C R18, R19, R18, RZ ;  /* 0x000000121312723e */ /* 0x000fe400048070ff */
[----:B------:R-:W-:Y:S02]  /*6070*/  PRMT R15, R7, 0x5410, R6 ;  /* 0x00005410070f7816 */ /* 0x000fe40000000006 */
[----:B------:R-:W-:Y:S02]  /*6080*/  SHF.R.U32.HI R4, RZ, 0x8, R17 ;  /* 0x00000008ff047819 */ /* 0x000fe40000011611 */
[----:B------:R-:W-:Y:S02]  /*6090*/  PRMT R19, R9, 0x5410, R8 ;  /* 0x0000541009137816 */ /* 0x000fe40000000008 */
[----:B------:R-:W-:Y:S02]  /*60a0*/  SHF.R.U32.HI R5, RZ, 0x8, R21 ;  /* 0x00000008ff057819 */ /* 0x000fe40000011615 */
[----:B------:R-:W-:-:S02]  /*60b0*/  SHF.R.U32.HI R7, RZ, 0x8, R70 ;  /* 0x00000008ff077819 */ /* 0x000fc40000011646 */
[----:B------:R-:W-:Y:S02]  /*60c0*/  SHF.R.U32.HI R6, RZ, 0x8, R68 ;  /* 0x00000008ff067819 */ /* 0x000fe40000011644 */
[----:B------:R-:W-:Y:S02]  /*60d0*/  SHF.R.U32.HI R8, RZ, 0x8, R25 ;  /* 0x00000008ff087819 */ /* 0x000fe40000011619 */
[----:B------:R-:W-:Y:S02]  /*60e0*/  SHF.R.U32.HI R9, RZ, 0x8, R27 ;  /* 0x00000008ff097819 */ /* 0x000fe4000001161b */
[----:B------:R-:W-:Y:S02]  /*60f0*/  PRMT R23, R13, 0x5410, R10 ;  /* 0x000054100d177816 */ /* 0x000fe4000000000a */
[----:B------:R-:W-:Y:S02]  /*6100*/  LOP3.LUT R13, R4, 0xffff, RZ, 0xc0, !PT ;  /* 0x0000ffff040d7812 */ /* 0x000fe400078ec0ff */
[----:B------:R-:W-:-:S02]  /*6110*/  LOP3.LUT R4, R5, 0xffff, RZ, 0xc0, !PT ;  /* 0x0000ffff05047812 */ /* 0x000fc400078ec0ff */
[----:B------:R-:W-:Y:S02]  /*6120*/  LOP3.LUT R7, R7, 0xffff, RZ, 0xc0, !PT ;  /* 0x0000ffff07077812 */ /* 0x000fe400078ec0ff */
[----:B------:R-:W-:Y:S02]  /*6130*/  LOP3.LUT R6, R6, 0xffff, RZ, 0xc0, !PT ;  /* 0x0000ffff06067812 */ /* 0x000fe400078ec0ff */
[----:B------:R-:W-:Y:S02]  /*6140*/  LOP3.LUT R8, R8, 0xffff, RZ, 0xc0, !PT ;  /* 0x0000ffff08087812 */ /* 0x000fe400078ec0ff */
[----:B------:R-:W-:Y:S02]  /*6150*/  LOP3.LUT R9, R9, 0xffff, RZ, 0xc0, !PT ;  /* 0x0000ffff09097812 */ /* 0x000fe400078ec0ff */
[----:B------:R-:W-:Y:S02]  /*6160*/  PRMT R17, R4, 0x3340, R7 ;  /* 0x0000334004117816 */ /* 0x000fe40000000007 */
[----:B------:R-:W-:-:S02]  /*6170*/  PRMT R13, R13, 0x3340, R6 ;  /* 0x000033400d0d7816 */ /* 0x000fc40000000006 */
[----:B------:R-:W-:Y:S02]  /*6180*/  PRMT R10, R8, 0x3340, R1 ;  /* 0x00003340080a7816 */ /* 0x000fe40000000001 */
[----:B------:R-:W-:Y:S02]  /*6190*/  PRMT R12, R9, 0x3340, R0 ;  /* 0x00003340090c7816 */ /* 0x000fe40000000000 */
[----:B------:R-:W-:Y:S02]  /*61a0*/  SHF.R.U32.HI R4, RZ, 0x8, R20 ;  /* 0x00000008ff047819 */ /* 0x000fe40000011614 */
[----:B------:R-:W-:Y:S02]  /*61b0*/  SHF.R.U32.HI R6, RZ, 0x8, R29 ;  /* 0x00000008ff067819 */ /* 0x000fe4000001161d */
[----:B------:R-:W-:Y:S01]  /*61c0*/  SHF.R.U32.HI R8, RZ, 0x8, R33 ;  /* 0x00000008ff087819 */ /* 0x000fe20000011621 */
[----:B------:R-:W2:Y:S01]  /*61d0*/  LDC R29, c[0x0][0x3b8] ;  /* 0x0000ee00ff1d7b82 */ /* 0x000ea20000000800 */
[----:B------:R-:W-:-:S02]  /*61e0*/  SHF.R.U32.HI R9, RZ, 0x8, R35 ;  /* 0x00000008ff097819 */ /* 0x000fc40000011623 */
[----:B------:R-:W-:Y:S02]  /*61f0*/  SHF.R.U32.HI R5, RZ, 0x8, R22 ;  /* 0x00000008ff057819 */ /* 0x000fe40000011616 */
[----:B------:R-:W-:Y:S02]  /*6200*/  SHF.R.U32.HI R7, RZ, 0x8, R31 ;  /* 0x00000008ff077819 */ /* 0x000fe4000001161f */
[----:B------:R-:W-:Y:S02]  /*6210*/  LOP3.LUT R21, R4, 0xffff, RZ, 0xc0, !PT ;  /* 0x0000ffff04157812 */ /* 0x000fe400078ec0ff */
[----:B------:R-:W-:Y:S02]  /*6220*/  LOP3.LUT R6, R6, 0xffff, RZ, 0xc0, !PT ;  /* 0x0000ffff06067812 */ /* 0x000fe400078ec0ff */
[----:B------:R-:W-:Y:S02]  /*6230*/  LOP3.LUT R8, R8, 0xffff, RZ, 0xc0, !PT ;  /* 0x0000ffff08087812 */ /* 0x000fe400078ec0ff */
[----:B------:R-:W-:-:S02]  /*6240*/  LOP3.LUT R9, R9, 0xffff, RZ, 0xc0, !PT ;  /* 0x0000ffff09097812 */ /* 0x000fc400078ec0ff */
[----:B------:R-:W-:Y:S02]  /*6250*/  LOP3.LUT R4, R5, 0xffff, RZ, 0xc0, !PT ;  /* 0x0000ffff05047812 */ /* 0x000fe400078ec0ff */
[----:B------:R-:W-:Y:S02]  /*6260*/  LOP3.LUT R7, R7, 0xffff, RZ, 0xc0, !PT ;  /* 0x0000ffff07077812 */ /* 0x000fe400078ec0ff */
[----:B------:R-:W-:Y:S02]  /*6270*/  PRMT R21, R21, 0x3340, R6 ;  /* 0x0000334015157816 */ /* 0x000fe40000000006 */
[----:B------:R-:W-:Y:S02]  /*6280*/  PRMT R8, R8, 0x3340, R1 ;  /* 0x0000334008087816 */ /* 0x000fe40000000001 */
[----:B------:R-:W-:Y:S01]  /*6290*/  PRMT R9, R9, 0x3340, R0 ;  /* 0x0000334009097816 */ /* 0x000fe20000000000 */
[----:B--2---:R-:W-:Y:S01]  /*62a0*/  IMAD R64, R64, R29, RZ ;  /* 0x0000001d40407224 */ /* 0x004fe200078e02ff */
[----:B------:R-:W-:-:S02]  /*62b0*/  PRMT R4, R4, 0x3340, R7 ;  /* 0x0000334004047816 */ /* 0x000fc40000000007 */
[----:B------:R-:W-:Y:S02]  /*62c0*/  LOP3.LUT R18, R18, 0xffff, RZ, 0xc0, !PT ;  /* 0x0000ffff12127812 */ /* 0x000fe400078ec0ff */
[----:B------:R-:W-:Y:S02]  /*62d0*/  PRMT R13, R13, 0x5410, R10 ;  /* 0x000054100d0d7816 */ /* 0x000fe4000000000a */
[----:B------:R-:W-:Y:S02]  /*62e0*/  PRMT R17, R17, 0x5410, R12 ;  /* 0x0000541011117816 */ /* 0x000fe4000000000c */
[----:B------:R-:W-:Y:S02]  /*62f0*/  LOP3.LUT R16, R16, 0xffff, RZ, 0xc0, !PT ;  /* 0x0000ffff10107812 */ /* 0x000fe400078ec0ff */
[----:B------:R-:W-:Y:S02]  /*6300*/  LOP3.LUT R34, R34, 0xffff, RZ, 0xc0, !PT ;  /* 0x0000ffff22227812 */ /* 0x000fe400078ec0ff */
[----:B------:R-:W-:Y:S01]  /*6310*/  PRMT R21, R21, 0x5410, R8 ;  /* 0x0000541015157816 */ /* 0x000fe20000000008 */
[----:B-1----:R-:W-:Y:S01]  /*6320*/  IMAD R8, R41, UR4, RZ ;  /* 0x0000000429087c24 */ /* 0x002fe2000f8e02ff */
[----:B------:R-:W-:-:S02]  /*6330*/  PRMT R9, R4, 0x5410, R9 ;  /* 0x0000541004097816 */ /* 0x000fc40000000009 */
[----:B------:R-:W-:Y:S02]  /*6340*/  LOP3.LUT R32, R32, 0xffff, RZ, 0xc0, !PT ;  /* 0x0000ffff20207812 */ /* 0x000fe400078ec0ff */
[----:B------:R-:W-:Y:S02]  /*6350*/  PRMT R14, R15, 0x4210, R18 ;  /* 0x000042100f0e7816 */ /* 0x000fe40000000012 */
[--C-:B------:R-:W-:Y:S02]  /*6360*/  PRMT R12, R11, 0x4210, R16.reuse ;  /* 0x000042100b0c7816 */ /* 0x100fe40000000010 */
[----:B------:R-:W-:Y:S01]  /*6370*/  PRMT R13, R13, 0x5210, R16 ;  /* 0x000052100d0d7816 */ /* 0x000fe20000000010 */
[-C--:B------:R-:W-:Y:S01]  /*6380*/  IMAD R16, R61, R29.reuse, RZ ;  /* 0x0000001d3d107224 */ /* 0x080fe200078e02ff */
[----:B------:R-:W-:Y:S01]  /*6390*/  PRMT R15, R17, 0x5210, R18 ;  /* 0x00005210110f7816 */ /* 0x000fe20000000012 */
[----:B------:R-:W-:Y:S01]  /*63a0*/  IMAD R18, R65, R29, RZ ;  /* 0x0000001d41127224 */ /* 0x000fe200078e02ff */
[----:B------:R-:W-:-:S02]  /*63b0*/  PRMT R22, R23, 0x4210, R34 ;  /* 0x0000421017167816 */ /* 0x000fc40000000022 */
[--C-:B------:R-:W-:Y:S01]  /*63c0*/  PRMT R20, R19, 0x4210, R32.reuse ;  /* 0x0000421013147816 */ /* 0x100fe20000000020 */
[----:B---3--:R-:W-:Y:S01]  /*63d0*/  STSM.16.M88.4 [R67], R12 ;  /* 0x0000000c43007844 */ /* 0x008fe20000000200 */
[----:B------:R-:W-:Y:S02]  /*63e0*/  PRMT R21, R21, 0x5210, R32 ;  /* 0x0000521015157816 */ /* 0x000fe40000000020 */
[----:B------:R-:W-:Y:S02]  /*63f0*/  PRMT R23, R9, 0x5210, R34 ;  /* 0x0000521009177816 */ /* 0x000fe40000000022 */
[----:B------:R-:W-:-:S03]  /*6400*/  IADD3 R25, P3, PT, R8, UR8, RZ ;  /* 0x0000000808197c10 */ /* 0x000fc6000ff7e0ff */
[----:B------:R-:W-:Y:S01]  /*6410*/  STSM.16.M88.4 [R67+0x400], R20 ;  /* 0x0004001443007844 */ /* 0x000fe20000000200 */
[----:B------:R-:W-:Y:S01]  /*6420*/  LEA.HI.X.SX32 R27, R8, UR9, 0x1, P3 ;  /* 0x00000009081b7c11 */ /* 0x000fe200098f0eff */
[----:B------:R-:W-:Y:S01]  /*6430*/  BAR.SYNC.DEFER_BLOCKING 0x0 ;  /* 0x0000000000007b1d */ /* 0x000fe20000010000 */
[-C--:B------:R-:W-:Y:S02]  /*6440*/  IADD3 R8, P6, PT, R18, R25.reuse, RZ ;  /* 0x0000001912087210 */ /* 0x080fe40007fde0ff */
[----:B------:R-:W-:Y:S02]  /*6450*/  IADD3 R10, P5, PT, R64, R25, RZ ;  /* 0x00000019400a7210 */ /* 0x000fe40007fbe0ff */
[-C--:B------:R-:W-:Y:S01]  /*6460*/  LEA.HI.X.SX32 R9, R18, R27.reuse, 0x1, P6 ;  /* 0x0000001b12097211 */ /* 0x080fe200030f0eff */
[----:B------:R-:W-:Y:S01]  /*6470*/  IMAD R18, R29, 0x40, R18 ;  /* 0x000000401d127824 */ /* 0x000fe200078e0212 */
[----:B------:R-:W-:Y:S02]  /*6480*/  LEA.HI.X.SX32 R11, R64, R27, 0x1, P5 ;  /* 0x0000001b400b7211 */ /* 0x000fe400028f0eff */
[C---:B------:R-:W-:Y:S01]  /*6490*/  ISETP.LT.AND P6, PT, R63.reuse, UR11, !P0 ;  /* 0x0000000b3f007c0c */ /* 0x040fe2000c7c1270 */
[----:B------:R-:W-:Y:S01]  /*64a0*/  IMAD R63, R63, R29, RZ ;  /* 0x0000001d3f3f7224 */ /* 0x000fe200078e02ff */
[----:B------:R-:W-:Y:S01]  /*64b0*/  ISETP.LT.AND P3, PT, R49, UR11, !P0 ;  /* 0x0000000b31007c0c */ /* 0x000fe2000c761270 */
[----:B------:R-:W1:Y:S02]  /*64c0*/  LDSM.16.M88.4 R4, [R66] ;  /* 0x000000004204783b */ /* 0x000e640000000200 */
[----:B-1----:R-:W-:-:S02]  /*64d0*/  PRMT R17, R4, 0x7770, RZ ;  /* 0x0000777004117816 */ /* 0x002fc400000000ff */
[C---:B------:R-:W-:Y:S02]  /*64e0*/  PRMT R19, R4.reuse, 0x7771, RZ ;  /* 0x0000777104137816 */ /* 0x040fe400000000ff */
[----:B------:R-:W-:Y:S01]  /*64f0*/  PRMT R21, R4, 0x7772, RZ ;  /* 0x0000777204157816 */ /* 0x000fe200000000ff */
[----:B------:R1:W-:Y:S01]  /*6500*/  @P2 STG.E.U8 desc[UR26][R8.64], R17 ;  /* 0x0000001108002986 */ /* 0x0003e2000c10111a */
[C---:B------:R-:W-:Y:S02]  /*6510*/  IADD3 R12, P2, PT, R63.reuse, R25, RZ ;  /* 0x000000193f0c7210 */ /* 0x040fe40007f5e0ff */
[----:B------:R-:W-:Y:S01]  /*6520*/  PRMT R23, R6, 0x7772, RZ ;  /* 0x0000777206177816 */ /* 0x000fe200000000ff */
[----:B------:R2:W-:Y:S01]  /*6530*/  @P4 STG.E.U8 desc[UR26][R10.64], R19 ;  /* 0x000000130a004986 */ /* 0x0005e2000c10111a */
[C---:B------:R-:W-:Y:S01]  /*6540*/  ISETP.LT.AND P4, PT, R62.reuse, UR11, !P0 ;  /* 0x0000000b3e007c0c */ /* 0x040fe2000c781270 */
[----:B------:R-:W-:Y:S01]  /*6550*/  IMAD R62, R62, R29, RZ ;  /* 0x0000001d3e3e7224 */ /* 0x000fe200078e02ff */
[----:B------:R-:W-:-:S02]  /*6560*/  LEA.HI.X.SX32 R13, R63, R27, 0x1, P2 ;  /* 0x0000001b3f0d7211 */ /* 0x000fc400010f0eff */
[----:B------:R-:W-:Y:S02]  /*6570*/  ISETP.LT.AND P2, PT, R61, UR11, !P0 ;  /* 0x0000000b3d007c0c */ /* 0x000fe4000c741270 */
[----:B------:R-:W-:Y:S01]  /*6580*/  IADD3 R14, P5, PT, R62, R25, RZ ;  /* 0x000000193e0e7210 */ /* 0x000fe20007fbe0ff */
[----:B------:R3:W-:Y:S01]  /*6590*/  @P6 STG.E.U8 desc[UR26][R12.64], R21 ;  /* 0x000000150c006986 */ /* 0x0007e2000c10111a */
[----:B-1----:R-:W-:Y:S01]  /*65a0*/  PRMT R17, R4, 0x7773, RZ ;  /* 0x0000777304117816 */ /* 0x002fe200000000ff */
[----:B------:R-:W-:Y:S01]  /*65b0*/  IMAD R4, R58, R29, RZ ;  /* 0x0000001d3a047224 */ /* 0x000fe200078e02ff */
[----:B------:R-:W-:Y:S02]  /*65c0*/  LEA.HI.X.SX32 R15, R62, R27, 0x1, P5 ;  /* 0x0000001b3e0f7211 */ /* 0x000fe400028f0eff */
[C---:B------:R-:W-:Y:S01]  /*65d0*/  ISETP.LT.AND P5, PT, R60.reuse, UR11, !P0 ;  /* 0x0000000b3c007c0c */ /* 0x040fe2000c7a1270 */
[----:B------:R-:W-:Y:S01]  /*65e0*/  IMAD R60, R60, R29, RZ ;  /* 0x0000001d3c3c7224 */ /* 0x000fe200078e02ff */
[C---:B------:R-:W-:Y:S01]  /*65f0*/  IADD3 R8, P6, PT, R16.reuse, R25, RZ ;  /* 0x0000001910087210 */ /* 0x040fe20007fde0ff */
[----:B------:R1:W-:Y:S01]  /*6600*/  @P4 STG.E.U8 desc[UR26][R14.64], R17 ;  /* 0x000000110e004986 */ /* 0x0003e2000c10111a */
[C---:B------:R-:W-:Y:S01]  /*6610*/  ISETP.LT.AND P4, PT, R59.reuse, UR11, !P0 ;  /* 0x0000000b3b007c0c */ /* 0x040fe2000c781270 */
[----:B------:R-:W-:Y:S01]  /*6620*/  IMAD R59, R59, R29, RZ ;  /* 0x0000001d3b3b7224 */ /* 0x000fe200078e02ff */
[----:B------:R-:W-:-:S02]  /*6630*/  LEA.HI.X.SX32 R9, R16, R27, 0x1, P6 ;  /* 0x0000001b10097211 */ /* 0x000fc400030f0eff */
[C---:B--2---:R-:W-:Y:S02]  /*6640*/  IADD3 R10, P6, PT, R60.reuse, R25, RZ ;  /* 0x000000193c0a7210 */ /* 0x044fe40007fde0ff */
[C---:B------:R-:W-:Y:S02]  /*6650*/  PRMT R19, R5.reuse, 0x7770, RZ ;  /* 0x0000777005137816 */ /* 0x040fe400000000ff */
[----:B------:R-:W-:Y:S02]  /*6660*/  LEA.HI.X.SX32 R11, R60, R27, 0x1, P6 ;  /* 0x0000001b3c0b7211 */ /* 0x000fe400030f0eff */
[----:B---3--:R-:W-:Y:S01]  /*6670*/  PRMT R21, R5, 0x7771, RZ ;  /* 0x0000777105157816 */ /* 0x008fe200000000ff */
[----:B------:R2:W-:Y:S01]  /*6680*/  @P2 STG.E.U8 desc[UR26][R8.64], R19 ;  /* 0x0000001308002986 */ /* 0x0005e2000c10111a */
[C---:B------:R-:W-:Y:S02]  /*6690*/  IADD3 R12, P6, PT, R59.reuse, R25, RZ ;  /* 0x000000193b0c7210 */ /* 0x040fe40007fde0ff */
[----:B------:R-:W-:Y:S01]  /*66a0*/  ISETP.LT.AND P2, PT, R58, UR11, !P0 ;  /* 0x0000000b3a007c0c */ /* 0x000fe2000c741270 */
[----:B------:R3:W-:Y:S01]  /*66b0*/  @P5 STG.E.U8 desc[UR26][R10.64], R21 ;  /* 0x000000150a005986 */ /* 0x0007e2000c10111a */
[----:B------:R-:W-:-:S02]  /*66c0*/  LEA.HI.X.SX32 R13, R59, R27, 0x1, P6 ;  /* 0x0000001b3b0d7211 */ /* 0x000fc400030f0eff */
[C---:B------:R-:W-:Y:S01]  /*66d0*/  ISETP.LT.AND P6, PT, R57.reuse, UR11, !P0 ;  /* 0x0000000b39007c0c */ /* 0x040fe2000c7c1270 */
[----:B------:R-:W-:Y:S01]  /*66e0*/  IMAD R57, R57, R29, RZ ;  /* 0x0000001d39397224 */ /* 0x000fe200078e02ff */
[C---:B-1----:R-:W-:Y:S02]  /*66f0*/  IADD3 R14, P5, PT, R4.reuse, R25, RZ ;  /* 0x00000019040e7210 */ /* 0x042fe40007fbe0ff */
[----:B--2---:R-:W-:Y:S01]  /*6700*/  PRMT R9, R5, 0x7772, RZ ;  /* 0x0000777205097816 */ /* 0x004fe200000000ff */
[----:B------:R-:W-:Y:S01]  /*6710*/  IMAD R8, R55, R29, RZ ;  /* 0x0000001d37087224 */ /* 0x000fe200078e02ff */
[----:B------:R-:W-:Y:S02]  /*6720*/  LEA.HI.X.SX32 R15, R4, R27, 0x1, P5 ;  /* 0x0000001b040f7211 */ /* 0x000fe400028f0eff */
[----:B------:R-:W-:Y:S01]  /*6730*/  IADD3 R4, P5, PT, R57, R25, RZ ;  /* 0x0000001939047210 */ /* 0x000fe20007fbe0ff */
[----:B------:R1:W-:Y:S01]  /*6740*/  @P4 STG.E.U8 desc[UR26][R12.64], R9 ;  /* 0x000000090c004986 */ /* 0x0003e2000c10111a */
[----:B------:R-:W-:-:S02]  /*6750*/  PRMT R19, R5, 0x7773, RZ ;  /* 0x0000777305137816 */ /* 0x000fc400000000ff */
[C---:B------:R-:W-:Y:S01]  /*6760*/  ISETP.LT.AND P4, PT, R56.reuse, UR11, !P0 ;  /* 0x0000000b38007c0c */ /* 0x040fe2000c781270 */
[----:B------:R-:W-:Y:S01]  /*6770*/  IMAD R56, R56, R29, RZ ;  /* 0x0000001d38387224 */ /* 0x000fe200078e02ff */
[----:B------:R-:W-:Y:S01]  /*6780*/  LEA.HI.X.SX32 R5, R57, R27, 0x1, P5 ;  /* 0x0000001b39057211 */ /* 0x000fe200028f0eff */
[----:B------:R2:W-:Y:S01]  /*6790*/  @P2 STG.E.U8 desc[UR26][R14.64], R19 ;  /* 0x000000130e002986 */ /* 0x0005e2000c10111a */
[----:B---3--:R-:W-:Y:S02]  /*67a0*/  PRMT R21, R6, 0x7770, RZ ;  /* 0x0000777006157816 */ /* 0x008fe400000000ff */
[-C--:B------:R-:W-:Y:S02]  /*67b0*/  IADD3 R16, P5, PT, R56, R25.reuse, RZ ;  /* 0x0000001938107210 */ /* 0x080fe40007fbe0ff */
[----:B------:R-:W-:Y:S01]  /*67c0*/  ISETP.LT.AND P2, PT, R55, UR11, !P0 ;  /* 0x0000000b37007c0c */ /* 0x000fe2000c741270 */
[----:B------:R3:W-:Y:S01]  /*67d0*/  @P6 STG.E.U8 desc[UR26][R4.64], R21 ;  /* 0x0000001504006986 */ /* 0x0007e2000c10111a */
[----:B-1----:R-:W-:-:S02]  /*67e0*/  IADD3 R12, P6, PT, R8, R25, RZ ;  /* 0x00000019080c7210 */ /* 0x002fc40007fde0ff */
[-C--:B------:R-:W-:Y:S02]  /*67f0*/  LEA.HI.X.SX32 R17, R56, R27.reuse, 0x1, P5 ;  /* 0x0000001b38117211 */ /* 0x080fe400028f0eff */
[----:B------:R-:W-:Y:S02]  /*6800*/  LEA.HI.X.SX32 R13, R8, R27, 0x1, P6 ;  /* 0x0000001b080d7211 */ /* 0x000fe400030f0eff */
[----:B--2---:R-:W-:Y:S01]  /*6810*/  PRMT R19, R6, 0x7771, RZ ;  /* 0x0000777106137816 */ /* 0x004fe200000000ff */
[----:B------:R-:W1:Y:S01]  /*6820*/  LDSM.16.M88.4 R8, [R66+0x800] ;  /* 0x000800004208783b */ /* 0x000e620000000200 */
[C---:B------:R-:W-:Y:S01]  /*6830*/  ISETP.LT.AND P5, PT, R54.reuse, UR11, !P0 ;  /* 0x0000000b36007c0c */ /* 0x040fe2000c7a1270 */
[-C--:B------:R-:W-:Y:S02]  /*6840*/  IMAD R54, R54, R29.reuse, RZ ;  /* 0x0000001d36367224 */ /* 0x080fe400078e02ff */
[----:B------:R2:W-:Y:S01]  /*6850*/  @P4 STG.E.U8 desc[UR26][R16.64], R19 ;  /* 0x0000001310004986 */ /* 0x0005e2000c10111a */
[C---:B------:R-:W-:Y:S01]  /*6860*/  ISETP.LT.AND P4, PT, R53.reuse, UR11, !P0 ;  /* 0x0000000b35007c0c */ /* 0x040fe2000c781270 */
[----:B------:R-:W-:Y:S01]  /*6870*/  IMAD R53, R53, R29, RZ ;  /* 0x0000001d35357224 */ /* 0x000fe200078e02ff */
[----:B------:R-:W-:Y:S01]  /*6880*/  IADD3 R14, P6, PT, R54, R25, RZ ;  /* 0x00000019360e7210 */ /* 0x000fe20007fde0ff */
[----:B------:R4:W-:Y:S01]  /*6890*/  @P2 STG.E.U8 desc[UR26][R12.64], R23 ;  /* 0x000000170c002986 */ /* 0x0009e2000c10111a */
[----:B---3--:R-:W-:Y:S01]  /*68a0*/  PRMT R21, R6, 0x7773, RZ ;  /* 0x0000777306157816 */ /* 0x008fe200000000ff */
[----:B------:R-:W-:Y:S01]  /*68b0*/  IMAD R6, R52, R29, RZ ;  /* 0x0000001d34067224 */ /* 0x000fe200078e02ff */
[----:B------:R-:W-:-:S02]  /*68c0*/  LEA.HI.X.SX32 R15, R54, R27, 0x1, P6 ;  /* 0x0000001b360f7211 */ /* 0x000fc400030f0eff */
[C---:B------:R-:W-:Y:S02]  /*68d0*/  IADD3 R4, P6, PT, R53.reuse, R25, RZ ;  /* 0x0000001935047210 */ /* 0x040fe40007fde0ff */
[----:B------:R-:W-:Y:S01]  /*68e0*/  ISETP.LT.AND P2, PT, R52, UR11, !P0 ;  /* 0x0000000b34007c0c */ /* 0x000fe2000c741270 */
[----:B------:R3:W-:Y:S01]  /*68f0*/  @P5 STG.E.U8 desc[UR26][R14.64], R21 ;  /* 0x000000150e005986 */ /* 0x0007e2000c10111a */
[----:B------:R-:W-:Y:S02]  /*6900*/  LEA.HI.X.SX32 R5, R53, R27, 0x1, P6 ;  /* 0x0000001b35057211 */ /* 0x000fe400030f0eff */
[C---:B------:R-:W-:Y:S01]  /*6910*/  ISETP.LT.AND P6, PT, R51.reuse, UR11, !P0 ;  /* 0x0000000b33007c0c */ /* 0x040fe2000c7c1270 */
[----:B------:R-:W-:Y:S01]  /*6920*/  IMAD R51, R51, R29, RZ ;  /* 0x0000001d33337224 */ /* 0x000fe200078e02ff */
[----:B--2---:R-:W-:Y:S02]  /*6930*/  IADD3 R16, P5, PT, R6, R25, RZ ;  /* 0x0000001906107210 */ /* 0x004fe40007fbe0ff */
[----:B------:R-:W-:-:S02]  /*6940*/  PRMT R19, R7, 0x7770, RZ ;  /* 0x0000777007137816 */ /* 0x000fc400000000ff */
[----:B------:R-:W-:Y:S02]  /*6950*/  LEA.HI.X.SX32 R17, R6, R27, 0x1, P5 ;  /* 0x0000001b06117211 */ /* 0x000fe400028f0eff */
[----:B----4-:R-:W-:Y:S01]  /*6960*/  IADD3 R12, P5, PT, R51, R25, RZ ;  /* 0x00000019330c7210 */ /* 0x010fe20007fbe0ff */
[----:B------:R2:W-:Y:S01]  /*6970*/  @P4 STG.E.U8 desc[UR26][R4.64], R19 ;  /* 0x0000001304004986 */ /* 0x0005e2000c10111a */
[----:B------:R-:W-:Y:S02]  /*6980*/  PRMT R23, R7, 0x7771, RZ ;  /* 0x0000777107177816 */ /* 0x000fe400000000ff */
[----:B------:R-:W-:Y:S02]  /*6990*/  LEA.HI.X.SX32 R13, R51, R27, 0x1, P5 ;  /* 0x0000001b330d7211 */ /* 0x000fe400028f0eff */
[C---:B---3--:R-:W-:Y:S01]  /*69a0*/  PRMT R21, R7.reuse, 0x7772, RZ ;  /* 0x0000777207157816 */ /* 0x048fe200000000ff */
[----:B------:R3:W-:Y:S01]  /*69b0*/  @P2 STG.E.U8 desc[UR26][R16.64], R23 ;  /* 0x0000001710002986 */ /* 0x0007e2000c10111a */
[C---:B------:R-:W-:Y:S01]  /*69c0*/  ISETP.LT.AND P4, PT, R50.reuse, UR11, !P0 ;  /* 0x0000000b32007c0c */ /* 0x040fe2000c781270 */
[----:B------:R-:W-:Y:S01]  /*69d0*/  IMAD R50, R50, R29, RZ ;  /* 0x0000001d32327224 */ /* 0x000fe200078e02ff */
[----:B------:R-:W-:Y:S01]  /*69e0*/  ISETP.LT.AND P5, PT, R48, UR11, !P0 ;  /* 0x0000000b30007c0c */ /* 0x000fe2000c7a1270 */
[----:B------:R4:W-:Y:S01]  /*69f0*/  @P6 STG.E.U8 desc[UR26][R12.64], R21 ;  /* 0x000000150c006986 */ /* 0x0009e2000c10111a */
[----:B--2---:R-:W-:Y:S01]  /*6a00*/  PRMT R19, R7, 0x7773, RZ ;  /* 0x0000777307137816 */ /* 0x004fe200000000ff */
[----:B------:R-:W-:Y:S01]  /*6a10*/  IMAD R7, R29, 0x4, R18 ;  /* 0x000000041d077824 */ /* 0x000fe200078e0212 */
[----:B------:R-:W-:-:S02]  /*6a20*/  IADD3 R4, P6, PT, R18, R25, RZ ;  /* 0x0000001912047210 */ /* 0x000fc40007fde0ff */
[----:B------:R-:W-:Y:S02]  /*6a30*/  IADD3 R14, P2, PT, R50, R25, RZ ;  /* 0x00000019320e7210 */ /* 0x000fe40007f5e0ff */
[----:B------:R-:W-:Y:S01]  /*6a40*/  LEA.HI.X.SX32 R5, R18, R27, 0x1, P6 ;  /* 0x0000001b12057211 */ /* 0x000fe200030f0eff */
[----:B---3--:R-:W-:Y:S01]  /*6a50*/  IMAD R16, R29, 0x4, R7 ;  /* 0x000000041d107824 */ /* 0x008fe200078e0207 */
[C---:B------:R-:W-:Y:S01]  /*6a60*/  IADD3 R6, P6, PT, R7.reuse, R25, RZ ;  /* 0x0000001907067210 */ /* 0x040fe20007fde0ff */
[----:B------:R-:W-:Y:S01]  /*6a70*/  IMAD R17, R36, R29, RZ ;  /* 0x0000001d24117224 */ /* 0x000fe200078e02ff */
[-C--:B------:R-:W-:Y:S02]  /*6a80*/  LEA.HI.X.SX32 R15, R50, R27.reuse, 0x1, P2 ;  /* 0x0000001b320f7211 */ /* 0x080fe400010f0eff */
[C---:B-1----:R-:W-:Y:S02]  /*6a90*/  PRMT R23, R8.reuse, 0x7770, RZ ;  /* 0x0000777008177816 */ /* 0x042fe400000000ff */
[----:B------:R-:W-:Y:S01]  /*6aa0*/  LEA.HI.X.SX32 R7, R7, R27, 0x1, P6 ;  /* 0x0000001b07077211 */ /* 0x000fe200030f0eff */
[----:B------:R1:W-:Y:S01]  /*6ab0*/  @P4 STG.E.U8 desc[UR26][R14.64], R19 ;  /* 0x000000130e004986 */ /* 0x0003e2000c10111a */
[----:B----4-:R-:W-:-:S02]  /*6ac0*/  PRMT R21, R8, 0x7771, RZ ;  /* 0x0000777108157816 */ /* 0x010fc400000000ff */
[C---:B------:R-:W-:Y:S01]  /*6ad0*/  IADD3 R12, P6, PT, R16.reuse, R25, RZ ;  /* 0x00000019100c7210 */ /* 0x040fe20007fde0ff */
[----:B------:R2:W-:Y:S01]  /*6ae0*/  @P3 STG.E.U8 desc[UR26][R4.64], R23 ;  /* 0x0000001704003986 */ /* 0x0005e2000c10111a */
[----:B------:R-:W-:Y:S02]  /*6af0*/  ISETP.LT.AND P2, PT, R47, UR11, !P0 ;  /* 0x0000000b2f007c0c */ /* 0x000fe4000c741270 */
[----:B------:R-:W-:Y:S01]  /*6b00*/  LEA.HI.X.SX32 R13, R16, R27, 0x1, P6 ;  /* 0x0000001b100d7211 */ /* 0x000fe200030f0eff */
[----:B------:R3:W-:Y:S01]  /*6b10*/  @P5 STG.E.U8 desc[UR26][R6.64], R21 ;  /* 0x0000001506005986 */ /* 0x0007e2000c10111a */
[----:B------:R-:W-:Y:S01]  /*6b20*/  IMAD R16, R29, 0x8, R16 ;  /* 0x000000081d107824 */ /* 0x000fe200078e0210 */
[----:B------:R-:W-:Y:S02]  /*6b30*/  ISETP.LT.AND P3, PT, R36, UR11, !P0 ;  /* 0x0000000b24007c0c */ /* 0x000fe4000c761270 */
[----:B-1----:R-:W-:Y:S02]  /*6b40*/  IADD3 R14, P5, PT, R17, R25, RZ ;  /* 0x00000019110e7210 */ /* 0x002fe40007fbe0ff */
[----:B------:R-:W-:-:S02]  /*6b50*/  ISETP.LT.AND P4, PT, R46, UR11, !P0 ;  /* 0x0000000b2e007c0c */ /* 0x000fc4000c781270 */
[----:B------:R-:W-:Y:S02]  /*6b60*/  LEA.HI.X.SX32 R15, R17, R27, 0x1, P5 ;  /* 0x0000001b110f7211 */ /* 0x000fe400028f0eff */
[----:B--2---:R-:W-:Y:S01]  /*6b70*/  IADD3 R4, P5, PT, R16, R25, RZ ;  /* 0x0000001910047210 */ /* 0x004fe20007fbe0ff */
[----:B---3--:R-:W-:Y:S01]  /*6b80*/  IMAD R7, R29, 0x4, R16 ;  /* 0x000000041d077824 */ /* 0x008fe200078e0210 */
[----:B------:R-:W-:Y:S02]  /*6b90*/  ISETP.LT.AND P6, PT, R45, UR11, !P0 ;  /* 0x0000000b2d007c0c */ /* 0x000fe4000c7c1270 */
[C---:B------:R-:W-:Y:S02]  /*6ba0*/  PRMT R19, R8.reuse, 0x7772, RZ ;  /* 0x0000777208137816 */ /* 0x040fe400000000ff */
[----:B------:R-:W-:Y:S01]  /*6bb0*/  PRMT R17, R8, 0x7773, RZ ;  /* 0x0000777308117816 */ /* 0x000fe200000000ff */
[----:B------:R-:W-:Y:S01]  /*6bc0*/  IMAD R8, R29, 0x4, R7 ;  /* 0x000000041d087824 */ /* 0x000fe200078e0207 */
[----:B------:R-:W-:Y:S01]  /*6bd0*/  LEA.HI.X.SX32 R5, R16, R27, 0x1, P5 ;  /* 0x0000001b10057211 */ /* 0x000fe200028f0eff */
[----:B------:R1:W-:Y:S01]  /*6be0*/  @P2 STG.E.U8 desc[UR26][R12.64], R19 ;  /* 0x000000130c002986 */ /* 0x0003e2000c10111a */
[----:B------:R-:W-:Y:S01]  /*6bf0*/  IADD3 R6, P5, PT, R7, R25, RZ ;  /* 0x0000001907067210 */ /* 0x000fe20007fbe0ff */
[----:B------:R-:W-:Y:S01]  /*6c00*/  IMAD R16, R3, R29, RZ ;  /* 0x0000001d03107224 */ /* 0x000fe200078e02ff */
[----:B------:R-:W-:Y:S01]  /*6c10*/  PRMT R21, R9, 0x7770, RZ ;  /* 0x0000777009157816 */ /* 0x000fe200000000ff */
[----:B------:R2:W-:Y:S01]  /*6c20*/  @P3 STG.E.U8 desc[UR26][R14.64], R17 ;  /* 0x000000110e003986 */ /* 0x0005e2000c10111a */
[----:B------:R-:W-:-:S02]  /*6c30*/  LEA.HI.X.SX32 R7, R7, R27, 0x1, P5 ;  /* 0x0000001b07077211 */ /* 0x000fc400028f0eff */
[----:B------:R-:W-:Y:S01]  /*6c40*/  ISETP.LT.AND P2, PT, R44, UR11, !P0 ;  /* 0x0000000b2c007c0c */ /* 0x000fe2000c741270 */
[----:B------:R3:W-:Y:S01]  /*6c50*/  @P4 STG.E.U8 desc[UR26][R4.64], R21 ;  /* 0x0000001504004986 */ /* 0x0007e2000c10111a */
[----:B------:R-:W-:Y:S02]  /*6c60*/  ISETP.LT.AND P4, PT, R3, UR11, !P0 ;  /* 0x0000000b03007c0c */ /* 0x000fe4000c781270 */
[----:B------:R-:W-:Y:S02]  /*6c70*/  ISETP.LT.AND P3, PT, R43, UR11, !P0 ;  /* 0x0000000b2b007c0c */ /* 0x000fe4000c761270 */
[C---:B-1----:R-:W-:Y:S02]  /*6c80*/  PRMT R19, R9.reuse, 0x7771, RZ ;  /* 0x0000777109137816 */ /* 0x042fe400000000ff */
[C---:B------:R-:W-:Y:S02]  /*6c90*/  IADD3 R12, P5, PT, R8.reuse, R25, RZ ;  /* 0x00000019080c7210 */ /* 0x040fe40007fbe0ff */
[----:B--2---:R-:W-:Y:S01]  /*6ca0*/  PRMT R17, R9, 0x7772, RZ ;  /* 0x0000777209117816 */ /* 0x004fe200000000ff */
[----:B------:R1:W-:Y:S01]  /*6cb0*/  @P6 STG.E.U8 desc[UR26][R6.64], R19 ;  /* 0x0000001306006986 */ /* 0x0003e2000c10111a */
[----:B------:R-:W-:Y:S01]  /*6cc0*/  LEA.HI.X.SX32 R13, R8, R27, 0x1, P5 ;  /* 0x0000001b080d7211 */ /* 0x000fe200028f0eff */
[----:B------:R-:W-:Y:S01]  /*6cd0*/  IMAD R8, R29, 0x8, R8 ;  /* 0x000000081d087824 */ /* 0x000fe200078e0208 */
[----:B------:R-:W-:-:S02]  /*6ce0*/  IADD3 R14, P6, PT, R16, R25, RZ ;  /* 0x00000019100e7210 */ /* 0x000fc40007fde0ff */
[----:B------:R-:W-:Y:S01]  /*6cf0*/  ISETP.LT.AND P5, PT, R42, UR11, !P0 ;  /* 0x0000000b2a007c0c */ /* 0x000fe2000c7a1270 */
[----:B------:R-:W-:Y:S01]  /*6d00*/  IMAD R3, R29, 0x4, R8 ;  /* 0x000000041d037824 */ /* 0x000fe200078e0208 */
[----:B------:R-:W-:Y:S01]  /*6d10*/  LEA.HI.X.SX32 R15, R16, R27, 0x1, P6 ;  /* 0x0000001b100f7211 */ /* 0x000fe200030f0eff */
[----:B------:R2:W-:Y:S01]  /*6d20*/  @P2 STG.E.U8 desc[UR26][R12.64], R17 ;  /* 0x000000110c002986 */ /* 0x0005e2000c10111a */
[C---:B---3--:R-:W-:Y:S02]  /*6d30*/  IADD3 R4, P6, PT, R8.reuse, R25, RZ ;  /* 0x0000001908047210 */ /* 0x048fe40007fde0ff */
[----:B------:R-:W-:Y:S01]  /*6d40*/  PRMT R21, R9, 0x7773, RZ ;  /* 0x0000777309157816 */ /* 0x000fe200000000ff */
[----:B------:R-:W-:Y:S01]  /*6d50*/  IMAD R9, R29, 0x4, R3 ;  /* 0x000000041d097824 */ /* 0x000fe200078e0203 */
[----:B------:R-:W-:Y:S02]  /*6d60*/  LEA.HI.X.SX32 R5, R8, R27, 0x1, P6 ;  /* 0x0000001b08057211 */ /* 0x000fe400030f0eff */
[----:B-1----:R-:W-:Y:S01]  /*6d70*/  IADD3 R6, P6, PT, R3, R25, RZ ;  /* 0x0000001903067210 */ /* 0x002fe20007fde0ff */
[----:B------:R1:W-:Y:S01]  /*6d80*/  @P4 STG.E.U8 desc[UR26][R14.64], R21 ;  /* 0x000000150e004986 */ /* 0x0003e2000c10111a */
[----:B------:R-:W-:-:S02]  /*6d90*/  ISETP.LT.AND P2, PT, R40, UR11, !P0 ;  /* 0x0000000b28007c0c */ /* 0x000fc4000c741270 */
[----:B------:R-:W-:Y:S01]  /*6da0*/  PRMT R19, R10, 0x7770, RZ ;  /* 0x000077700a137816 */ /* 0x000fe200000000ff */
[----:B--2---:R-:W-:Y:S01]  /*6db0*/  IMAD R12, R29, 0x8, R9 ;  /* 0x000000081d0c7824 */ /* 0x004fe200078e0209 */
[----:B------:R-:W-:Y:S01]  /*6dc0*/  LEA.HI.X.SX32 R7, R3, R27, 0x1, P6 ;  /* 0x0000001b03077211 */ /* 0x000fe200030f0eff */
[----:B------:R-:W-:Y:S01]  /*6dd0*/  IMAD R3, R2, R29, RZ ;  /* 0x0000001d02037224 */ /* 0x000fe200078e02ff */
[C---:B------:R-:W-:Y:S01]  /*6de0*/  PRMT R17, R10.reuse, 0x7771, RZ ;  /* 0x000077710a117816 */ /* 0x040fe200000000ff */
[----:B------:R2:W-:Y:S01]  /*6df0*/  @P3 STG.E.U8 desc[UR26][R4.64], R19 ;  /* 0x0000001304003986 */ /* 0x0005e2000c10111a */
[----:B------:R-:W-:Y:S01]  /*6e00*/  IADD3 R8, P6, PT, R9, R25, RZ ;  /* 0x0000001909087210 */ /* 0x000fe20007fde0ff */
[----:B------:R-:W-:Y:S01]  /*6e10*/  IMAD R13, R29, 0x4, R12 ;  /* 0x000000041d0d7824 */ /* 0x000fe200078e020c */
[----:B------:R-:W-:Y:S01]  /*6e20*/  ISETP.LT.AND P4, PT, R39, UR11, !P0 ;  /* 0x0000000b27007c0c */ /* 0x000fe2000c781270 */
[----:B------:R3:W-:Y:S01]  /*6e30*/  @P5 STG.E.U8 desc[UR26][R6.64], R17 ;  /* 0x0000001106005986 */ /* 0x0007e2000c10111a */
[----:B------:R-:W-:Y:S01]  /*6e40*/  LEA.HI.X.SX32 R9, R9, R27, 0x1, P6 ;  /* 0x0000001b09097211 */ /* 0x000fe200030f0eff */
[----:B-1----:R-:W-:Y:S01]  /*6e50*/  IMAD R14, R29, 0x4, R13 ;  /* 0x000000041d0e7824 */ /* 0x002fe200078e020d */
[----:B------:R-:W-:Y:S01]  /*6e60*/  PRMT R21, R10, 0x7772, RZ ;  /* 0x000077720a157816 */ /* 0x000fe200000000ff */
[----:B------:R-:W-:Y:S01]  /*6e70*/  IMAD R15, R0, R29, RZ ;  /* 0x0000001d000f7224 */ /* 0x000fe200078e02ff */
[----:B------:R-:W-:-:S02]  /*6e80*/  ISETP.LT.AND P5, PT, R2, UR11, !P0 ;  /* 0x0000000b02007c0c */ /* 0x000fc4000c7a1270 */
[C---:B------:R-:W-:Y:S01]  /*6e90*/  IADD3 R2, P6, PT, R3.reuse, R25, RZ ;  /* 0x0000001903027210 */ /* 0x040fe20007fde0ff */
[----:B------:R1:W-:Y:S01]  /*6ea0*/  @P2 STG.E.U8 desc[UR26][R8.64], R21 ;  /* 0x0000001508002986 */ /* 0x0003e2000c10111a */
[----:B------:R-:W-:Y:S02]  /*6eb0*/  ISETP.LT.AND P3, PT, R38, UR11, !P0 ;  /* 0x0000000b26007c0c */ /* 0x000fe4000c761270 */
[----:B------:R-:W-:Y:S02]  /*6ec0*/  LEA.HI.X.SX32 R3, R3, R27, 0x1, P6 ;  /* 0x0000001b03037211 */ /* 0x000fe400030f0eff */
[CC--:B--2---:R-:W-:Y:S02]  /*6ed0*/  IADD3 R4, P6, PT, R12.reuse, R25.reuse, RZ ;  /* 0x000000190c047210 */ /* 0x0c4fe40007fde0ff */
[----:B---3--:R-:W-:Y:S02]  /*6ee0*/  IADD3 R6, P2, PT, R13, R25, RZ ;  /* 0x000000190d067210 */ /* 0x008fe40007f5e0ff */
[----:B------:R-:W-:-:S02]  /*6ef0*/  LEA.HI.X.SX32 R5, R12, R27, 0x1, P6 ;  /* 0x0000001b0c057211 */ /* 0x000fc400030f0eff */
[----:B------:R-:W-:Y:S02]  /*6f00*/  LEA.HI.X.SX32 R7, R13, R27, 0x1, P2 ;  /* 0x0000001b0d077211 */ /* 0x000fe400010f0eff */
[----:B------:R-:W-:Y:S02]  /*6f10*/  IADD3 R12, P6, PT, R14, R25, RZ ;  /* 0x000000190e0c7210 */ /* 0x000fe40007fde0ff */
[----:B------:R-:W-:Y:S02]  /*6f20*/  ISETP.LT.AND P2, PT, R37, UR11, !P0 ;  /* 0x0000000b25007c0c */ /* 0x000fe4000c741270 */
[----:B------:R-:W-:Y:S02]  /*6f30*/  ISETP.LT.AND P0, PT, R0, UR11, !P0 ;  /* 0x0000000b00007c0c */ /* 0x000fe4000c701270 */
[----:B------:R-:W-:Y:S02]  /*6f40*/  LEA.HI.X.SX32 R13, R14, R27, 0x1, P6 ;  /* 0x0000001b0e0d7211 */ /* 0x000fe400030f0eff */
[----:B-1----:R-:W-:-:S02]  /*6f50*/  IADD3 R8, P6, PT, R15, R25, RZ ;  /* 0x000000190f087210 */ /* 0x002fc40007fde0ff */
[----:B------:R-:W-:Y:S02]  /*6f60*/  PRMT R17, R10, 0x7773, RZ ;  /* 0x000077730a117816 */ /* 0x000fe400000000ff */
[C---:B------:R-:W-:Y:S02]  /*6f70*/  PRMT R19, R11.reuse, 0x7770, RZ ;  /* 0x000077700b137816 */ /* 0x040fe400000000ff */
[C---:B------:R-:W-:Y:S01]  /*6f80*/  PRMT R21, R11.reuse, 0x7771, RZ ;  /* 0x000077710b157816 */ /* 0x040fe200000000ff */
[----:B------:R1:W-:Y:S01]  /*6f90*/  @P5 STG.E.U8 desc[UR26][R2.64], R17 ;  /* 0x0000001102005986 */ /* 0x0003e2000c10111a */
[C---:B------:R-:W-:Y:S02]  /*6fa0*/  PRMT R23, R11.reuse, 0x7772, RZ ;  /* 0x000077720b177816 */ /* 0x040fe400000000ff */
[----:B------:R-:W-:Y:S01]  /*6fb0*/  PRMT R11, R11, 0x7773, RZ ;  /* 0x000077730b0b7816 */ /* 0x000fe200000000ff */
[----:B------:R1:W-:Y:S01]  /*6fc0*/  @P4 STG.E.U8 desc[UR26][R4.64], R19 ;  /* 0x0000001304004986 */ /* 0x0003e2000c10111a */
[----:B------:R-:W-:-:S03]  /*6fd0*/  LEA.HI.X.SX32 R9, R15, R27, 0x1, P6 ;  /* 0x0000001b0f097211 */ /* 0x000fc600030f0eff */
[----:B------:R1:W-:Y:S04]  /*6fe0*/  @P3 STG.E.U8 desc[UR26][R6.64], R21 ;  /* 0x0000001506003986 */ /* 0x0003e8000c10111a */
[----:B------:R1:W-:Y:S04]  /*6ff0*/  @P2 STG.E.U8 desc[UR26][R12.64], R23 ;  /* 0x000000170c002986 */ /* 0x0003e8000c10111a */
[----:B------:R1:W-:Y:S01]  /*7000*/  @P0 STG.E.U8 desc[UR26][R8.64], R11 ;  /* 0x0000000b08000986 */ /* 0x0003e2000c10111a */
[----:B------:R-:W-:Y:S06]  /*7010*/  BAR.SYNC.DEFER_BLOCKING 0x0 ;  /* 0x0000000000007b1d */ /* 0x000fec0000010000 */
[----:B------:R-:W-:Y:S05]  /*7020*/  @P1 BRA `(.L_x_13) ;  /* 0x0000000000a01947 */ /* 0x000fea0003800000 */
[----:B------:R-:W2:Y:S01]  /*7030*/  S2UR UR5, SR_CgaCtaId ;  /* 0x00000000000579c3 */ /* 0x000ea20000008800 */
[----:B------:R-:W-:Y:S01]  /*7040*/  NOP ;  /* 0x0000000000007918 */ /* 0x000fe20000000000 */
[----:B------:R-:W-:Y:S01]  /*7050*/  UMOV UR4, 0x50 ;  /* 0x0000005000047882 */ /* 0x000fe20000000000 */
[----:B------:R-:W-:Y:S02]  /*7060*/  IMAD.U32 R0, RZ, RZ, UR12 ;  /* 0x0000000cff007e24 */ /* 0x000fe4000f8e00ff */
[----:B-1----:R-:W-:Y:S02]  /*7070*/  IMAD.MOV.U32 R3, RZ, RZ, 0xf ;  /* 0x0000000fff037424 */ /* 0x002fe400078e00ff */
[----:B------:R-:W-:Y:S01]  /*7080*/  IMAD.MOV.U32 R7, RZ, RZ, 0x1 ;  /* 0x00000001ff077424 */ /* 0x000fe200078e00ff */
[----:B------:R-:W-:-:S04]  /*7090*/  LOP3.LUT R0, R0, 0xffff, RZ, 0xc0, !PT ;  /* 0x0000ffff00007812 */ /* 0x000fc800078ec0ff */
[----:B------:R-:W-:-:S05]  /*70a0*/  SHF.R.U32.HI R0, RZ, 0x5, R0 ;  /* 0x00000005ff007819 */ /* 0x000fca0000011600 */
[----:B------:R-:W-:Y:S01]  /*70b0*/  VIADD R2, R0, 0x10 ;  /* 0x0000001000027836 */ /* 0x000fe20000000000 */
[----:B------:R-:W-:Y:S01]  /*70c0*/  SHF.L.U32 R0, R3, R0, RZ ;  /* 0x0000000003007219 */ /* 0x000fe200000006ff */
[----:B--2---:R-:W-:-:S03]  /*70d0*/  ULEA UR6, UR5, UR4, 0x18 ;  /* 0x0000000405067291 */ /* 0x004fc6000f8ec0ff */
[----:B------:R-:W-:-:S04]  /*70e0*/  SHF.L.U32 R3, R7, R2, RZ ;  /* 0x0000000207037219 */ /* 0x000fc800000006ff */
[----:B------:R-:W-:Y:S02]  /*70f0*/  LOP3.LUT R0, R3, R0, RZ, 0xfc, !PT ;  /* 0x0000000003007212 */ /* 0x000fe400078efcff */
[----:B------:R-:W1:Y:S02]  /*7100*/  LDS R5, [UR6] ;  /* 0x00000006ff057984 */ /* 0x000e640008000800 */
[C---:B------:R-:W-:Y:S02]  /*7110*/  LOP3.LUT R2, R0.reuse, 0xffff, RZ, 0xc0, !PT ;  /* 0x0000ffff00027812 */ /* 0x040fe400078ec0ff */
[----:B-1----:R-:W-:-:S04]  /*7120*/  LOP3.LUT R3, R0, 0xffff, R5, 0x80, !PT ;  /* 0x0000ffff00037812 */ /* 0x002fc800078e8005 */
[----:B------:R-:W-:-:S13]  /*7130*/  ISETP.NE.AND P0, PT, R3, R2, PT ;  /* 0x000000020300720c */ /* 0x000fda0003f05270 */
[----:B------:R-:W-:Y:S05]  /*7140*/  @P0 BRA `(.L_x_14) ;  /* 0x0000000000500947 */ /* 0x000fea0003800000 */
[----:B------:R-:W-:Y:S02]  /*7150*/  SHF.R.U32.HI R5, RZ, 0x10, R5 ;  /* 0x00000010ff057819 */ /* 0x000fe40000011605 */
[----:B------:R-:W-:-:S04]  /*7160*/  SHF.R.U32.HI R2, RZ, 0x10, R0 ;  /* 0x00000010ff027819 */ /* 0x000fc80000011600 */
[----:B------:R-:W-:-:S04]  /*7170*/  LOP3.LUT R5, R5, R2, RZ, 0xc0, !PT ;  /* 0x0000000205057212 */ /* 0x000fc800078ec0ff */
[----:B------:R-:W-:-:S13]  /*7180*/  ISETP.NE.AND P0, PT, R5, R2, PT ;  /* 0x000000020500720c */ /* 0x000fda0003f05270 */
[----:B------:R-:W-:Y:S05]  /*7190*/  @P0 BRA `(.L_x_15) ;  /* 0x0000000000300947 */ /* 0x000fea0003800000 */
[----:B------:R-:W-:Y:S01]  /*71a0*/  R2UR UR4, R0 ;  /* 0x00000000000472ca */ /* 0x000fe200000e0000 */
[----:B------:R-:W-:Y:S01]  /*71b0*/  VOTEU.ANY UR5, UPT, PT ;  /* 0x0000000000057886 */ /* 0x000fe200038e0100 */
[----:B------:R-:W1:Y:S01]  /*71c0*/  S2R R0, SR_LANEID ;  /* 0x0000000000007919 */ /* 0x000e620000000000 */
[----:B------:R-:W-:-:S10]  /*71d0*/  UFLO.U32 UR5, UR5 ;  /* 0x00000005000572bd */ /* 0x000fd400080e0000 */
[----:B------:R-:W-:-:S06]  /*71e0*/  ULOP3.LUT UR4, URZ, UR4, URZ, 0x33, !UPT ;  /* 0x00000004ff047292 */ /* 0x000fcc000f8e33ff */
[----:B------:R-:W-:-:S04]  /*71f0*/  IMAD.U32 R2, RZ, RZ, UR4 ;  /* 0x00000004ff027e24 */ /* 0x000fc8000f8e00ff */
[----:B------:R-:W2:Y:S02]  /*7200*/  REDUX UR7, R2 ;  /* 0x00000000020773c4 */ /* 0x000ea40000000000 */
[----:B------:R3:W-:Y:S01]  /*7210*/  UTCATOMSWS.AND URZ, UR4 ;  /* 0x0000000400ff79e3 */ /* 0x0007e20008000000 */
[----:B-1----:R-:W-:Y:S01]  /*7220*/  ISETP.EQ.U32.AND P0, PT, R0, UR5, PT ;  /* 0x0000000500007c0c */ /* 0x002fe2000bf02070 */
[----:B--2---:R-:W-:-:S12]  /*7230*/  IMAD.U32 R0, RZ, RZ, UR7 ;  /* 0x00000007ff007e24 */ /* 0x004fd8000f8e00ff */
[----:B------:R3:W-:Y:S01]  /*7240*/  @P0 ATOMS.AND RZ, [UR6], R0 ;  /* 0x00000000ffff098c */ /* 0x0007e2000a800006 */
[----:B------:R-:W-:Y:S05]  /*7250*/  BRA `(.L_x_13) ;  /* 0x0000000000147947 */ /* 0x000fea0003800000 */
.L_x_15:
[----:B------:R-:W-:-:S07]  /*7260*/  MOV R2, 0x7280 ;  /* 0x0000728000027802 */ /* 0x000fce0000000f00 */
[----:B0-----:R-:W-:Y:S05]  /*7270*/  CALL.REL.NOINC `($__internal_0_$__cuda_sm10x_tcgen05_guardrail_trap_col_being_dealloced_not_returned_by_alloc) ;  /* 0x00000000002c7944 */ /* 0x001fea0003c00000 */
[----:B------:R-:W-:Y:S05]  /*7280*/  BRA `(.L_x_13) ;  /* 0x0000000000087947 */ /* 0x000fea0003800000 */
.L_x_14:
[----:B------:R-:W-:-:S07]  /*7290*/  MOV R2, 0x72b0 ;  /* 0x000072b000027802 */ /* 0x000fce0000000f00 */
[----:B0-----:R-:W-:Y:S05]  /*72a0*/  CALL.REL.NOINC `($__internal_2_$__cuda_sm10x_tcgen05_guardrail_trap_unallocated_columns_being_dealloced) ;  /* 0x0000000000387944 */ /* 0x001fea0003c00000 */
.L_x_13:
[----:B------:R-:W-:Y:S01]  /*72b0*/  NOP ;  /* 0x0000000000007918 */ /* 0x000fe20000000000 */
[----:B---3--:R-:W-:Y:S05]  /*72c0*/  EXIT ;  /* 0x000000000000794d */ /* 0x008fea0003800000 */
.L_x_8:
[----:B------:R-:W0:Y:S02]  /*72d0*/  SYNCS.PHASECHK.TRANS64.TRYWAIT P4, [UR25], R126 ;  /* 0x0000007eff0075a7 */ /* 0x000e240008081119 */
[----:B0-----:R-:W-:Y:S05]  /*72e0*/  @!P4 BRA `(.L_x_8) ;  /* 0xfffffffc00f8c947 */ /* 0x001fea000383ffff */
[----:B------:R-:W-:Y:S05]  /*72f0*/  BRA `(.L_x_16) ;  /* 0xffffffd400c47947 */ /* 0x000fea000383ffff */
.L_x_12:
[----:B------:R-:W1:Y:S02]  /*7300*/  SYNCS.PHASECHK.TRANS64.TRYWAIT P0, [UR25], R4 ;  /* 0x00000004ff0075a7 */ /* 0x000e640008001119 */
[----:B-1----:R-:W-:Y:S05]  /*7310*/  @!P0 BRA `(.L_x_12) ;  /* 0xfffffffc00f88947 */ /* 0x002fea000383ffff */
[----:B------:R-:W-:Y:S05]  /*7320*/  BRA `(.L_x_11) ;  /* 0xffffffe800407947 */ /* 0x000fea000383ffff */
        .weak           $__internal_0_$__cuda_sm10x_tcgen05_guardrail_trap_col_being_dealloced_not_returned_by_alloc
        .type           $__internal_0_$__cuda_sm10x_tcgen05_guardrail_trap_col_being_dealloced_not_returned_by_alloc,@function
        .size           $__internal_0_$__cuda_sm10x_tcgen05_guardrail_trap_col_being_dealloced_not_returned_by_alloc,($__internal_1_$__cuda_sm10x_tcgen05_guardrail_trap_phase_invalid_during_alloc - $__internal_0_$__cuda_sm10x_tcgen05_guardrail_trap_col_being_dealloced_not_returned_by_alloc)
$__internal_0_$__cuda_sm10x_tcgen05_guardrail_trap_col_being_dealloced_not_returned_by_alloc:
[----:B------:R-:W-:Y:S05]  /*7330*/  BPT.TRAP 0x1 ;  /* 0x000000040000795c */ /* 0x000fea0000300000 */
[----:B------:R-:W-:-:S04]  /*7340*/  IMAD.MOV.U32 R3, RZ, RZ, 0x0 ;  /* 0x00000000ff037424 */ /* 0x000fc800078e00ff */
[----:B------:R-:W-:Y:S05]  /*7350*/  RET.REL.NODEC R2 `(matmul_kernel) ;  /* 0xffffff8c02287950 */ /* 0x000fea0003c3ffff */
        .weak           $__internal_1_$__cuda_sm10x_tcgen05_guardrail_trap_phase_invalid_during_alloc
        .type           $__internal_1_$__cuda_sm10x_tcgen05_guardrail_trap_phase_invalid_during_alloc,@function
        .size           $__internal_1_$__cuda_sm10x_tcgen05_guardrail_trap_phase_invalid_during_alloc,($__internal_2_$__cuda_sm10x_tcgen05_guardrail_trap_unallocated_columns_being_dealloced - $__internal_1_$__cuda_sm10x_tcgen05_guardrail_trap_phase_invalid_during_alloc)
$__internal_1_$__cuda_sm10x_tcgen05_guardrail_trap_phase_invalid_during_alloc:
[----:B------:R-:W-:Y:S05]  /*7360*/  BPT.TRAP 0x1 ;  /* 0x000000040000795c */ /* 0x000fea0000300000 */
[----:B------:R-:W-:-:S04]  /*7370*/  IMAD.MOV.U32 R3, RZ, RZ, 0x0 ;  /* 0x00000000ff037424 */ /* 0x000fc800078e00ff */
[----:B------:R-:W-:Y:S05]  /*7380*/  RET.REL.NODEC R2 `(matmul_kernel) ;  /* 0xffffff8c021c7950 */ /* 0x000fea0003c3ffff */
        .weak           $__internal_2_$__cuda_sm10x_tcgen05_guardrail_trap_unallocated_columns_being_dealloced
        .type           $__internal_2_$__cuda_sm10x_tcgen05_guardrail_trap_unallocated_columns_being_dealloced,@function
        .size           $__internal_2_$__cuda_sm10x_tcgen05_guardrail_trap_unallocated_columns_being_dealloced,(.L_x_20 - $__internal_2_$__cuda_sm10x_tcgen05_guardrail_trap_unallocated_columns_being_dealloced)
$__internal_2_$__cuda_sm10x_tcgen05_guardrail_trap_unallocated_columns_being_dealloced:
[----:B------:R-:W-:Y:S05]  /*7390*/  BPT.TRAP 0x1 ;  /* 0x000000040000795c */ /* 0x000fea0000300000 */
[----:B------:R-:W-:-:S04]  /*73a0*/  IMAD.MOV.U32 R3, RZ, RZ, 0x0 ;  /* 0x00000000ff037424 */ /* 0x000fc800078e00ff */
[----:B------:R-:W-:Y:S05]  /*73b0*/  RET.REL.NODEC R2 `(matmul_kernel) ;  /* 0xffffff8c02107950 */ /* 0x000fea0003c3ffff */
.L_x_17:
[----:B------:R-:W-:-:S00]  /*73c0*/  BRA `(.L_x_17) ;  /* 0xfffffffc00fc7947 */ /* 0x000fc0000383ffff */
[----:B------:R-:W-:-:S00]  /*73d0*/  NOP ;  /* 0x0000000000007918 */ /* 0x000fc00000000000 */
        /* <DEDUP_REMOVED lines=10> */
.L_x_20:


//--------------------- .nv.shared.matmul_kernel  --------------------------
	.section	.nv.shared.matmul_kernel,"aw",@nobits
	.sectionflags	@""
	.align	16
	.zero		1024


//--------------------- .nv.shared.reserved.0     --------------------------
	.section	.nv.shared.reserved.0,"aw",@nobits
	.align	8
	.weak		__nv_reservedSMEM_offset_0_alias
	.size		__nv_reservedSMEM_offset_0_alias, 0, 64
	.other		__nv_reservedSMEM_offset_0_alias,@"STO_CUDA_RESERVED_SHARED STV_DEFAULT"
__nv_reservedSMEM_offset_0_alias:
	.zero		0
.nv.shared.reserved.0:
	.zero		64
	.weak		__nv_reservedSMEM_allocation_phase
	.type		__nv_reservedSMEM_allocation_phase,@object
	.size		__nv_reservedSMEM_allocation_phase,(.L_0 - __nv_reservedSMEM_allocation_phase)
__nv_reservedSMEM_allocation_phase:
	.zero		1
.L_0:
	.zero		7
	.weak		__nv_reservedSMEM_devtool_atexit_pc
	.type		__nv_reservedSMEM_devtool_atexit_pc,@object
	.size		__nv_reservedSMEM_devtool_atexit_pc,(__nv_reservedSMEM_allocation_mask - __nv_reservedSMEM_devtool_atexit_pc)
__nv_reservedSMEM_devtool_atexit_pc:
	.zero		8
	.weak		__nv_reservedSMEM_allocation_mask
	.type		__nv_reservedSMEM_allocation_mask,@object
	.size		__nv_reservedSMEM_allocation_mask,(.L_2 - __nv_reservedSMEM_allocation_mask)
__nv_reservedSMEM_allocation_mask:
	.zero		4
.L_2:


//--------------------- .nv.constant0.matmul_kernel --------------------------
	.section	.nv.constant0.matmul_kernel,"a",@progbits
	.sectionflags	@""
	.align	4
.nv.constant0.matmul_kernel:
	.zero		976


//--------------------- SYMBOLS --------------------------

	.type		.nv.reservedSmem.offset0,@object
	.size		.nv.reservedSmem.offset0,0x4
	.type		.nv.reservedSmem.cap,@object
	.size		.nv.reservedSmem.cap,0x4
